







.version 5.0
.target sm_50
.address_size 64








.entry _Z10ger_kernelIddLi256ELi5ELb0EEv15cublasGerParamsIT_T0_E(
.param .align 8 .b8 _Z10ger_kernelIddLi256ELi5ELb0EEv15cublasGerParamsIT_T0_E_param_0[72]
)
{
.reg .pred %p<13>;
.reg .b16 %rs<9>;
.reg .b32 %r<61>;
.reg .f64 %fd<25>;
.reg .b64 %rd<42>;

	.shared .align 8 .b8 _Z10ger_kernelIddLi256ELi5ELb0EEv15cublasGerParamsIT_T0_E$__cuda_local_var_24088_36_non_const_xi[272];

	.shared .align 8 .b8 _Z10ger_kernelIddLi256ELi5ELb0EEv15cublasGerParamsIT_T0_E$__cuda_local_var_24089_36_non_const_yj[272];

ld.param.v2.u32 {%r40, %r41}, [_Z10ger_kernelIddLi256ELi5ELb0EEv15cublasGerParamsIT_T0_E_param_0+56];
ld.param.v2.u32 {%r42, %r43}, [_Z10ger_kernelIddLi256ELi5ELb0EEv15cublasGerParamsIT_T0_E_param_0+48];
ld.param.v2.u32 {%r44, %r45}, [_Z10ger_kernelIddLi256ELi5ELb0EEv15cublasGerParamsIT_T0_E_param_0+40];
ld.param.u32 %r39, [_Z10ger_kernelIddLi256ELi5ELb0EEv15cublasGerParamsIT_T0_E_param_0+64];
ld.param.f64 %fd4, [_Z10ger_kernelIddLi256ELi5ELb0EEv15cublasGerParamsIT_T0_E_param_0+32];
ld.param.u64 %rd6, [_Z10ger_kernelIddLi256ELi5ELb0EEv15cublasGerParamsIT_T0_E_param_0+24];
ld.param.u64 %rd4, [_Z10ger_kernelIddLi256ELi5ELb0EEv15cublasGerParamsIT_T0_E_param_0+8];
ld.param.u64 %rd3, [_Z10ger_kernelIddLi256ELi5ELb0EEv15cublasGerParamsIT_T0_E_param_0];
ld.param.u64 %rd5, [_Z10ger_kernelIddLi256ELi5ELb0EEv15cublasGerParamsIT_T0_E_param_0+16];
cvta.to.global.u64 %rd1, %rd5;
setp.eq.s32	%p1, %r44, 0;
@%p1 bra BB0_2;

cvta.to.global.u64 %rd7, %rd6;
ld.global.f64 %fd24, [%rd7];
bra.uni BB0_3;

BB0_2:
mov.f64 %fd24, %fd4;

BB0_3:
mov.u32 %r3, %tid.x;
and.b32 %r4, %r3, 31;
shr.s32 %r60, %r3, 5;
mov.u32 %r46, %ctaid.y;
shl.b32 %r6, %r46, 5;
mov.u32 %r47, %ctaid.x;
shl.b32 %r7, %r47, 5;
setp.lt.s32	%p2, %r3, 32;
@%p2 bra BB0_7;
bra.uni BB0_4;

BB0_7:
add.s32 %r10, %r7, %r3;
setp.ge.s32	%p6, %r10, %r42;
@%p6 bra BB0_9;

cvta.to.global.u64 %rd14, %rd3;
mov.u32 %r53, 1;
sub.s32 %r54, %r53, %r42;
mul.lo.s32 %r55, %r54, %r40;
setp.gt.s32	%p7, %r40, -1;
selp.b32	%r56, 0, %r55, %p7;
mad.lo.s32 %r57, %r10, %r40, %r56;
mul.wide.s32 %rd15, %r57, 8;
add.s64 %rd16, %rd14, %rd15;
ld.global.f64 %fd6, [%rd16];
mul.f64 %fd7, %fd24, %fd6;
mul.wide.s32 %rd17, %r3, 8;
mov.u64 %rd18, _Z10ger_kernelIddLi256ELi5ELb0EEv15cublasGerParamsIT_T0_E$__cuda_local_var_24088_36_non_const_xi;
add.s64 %rd19, %rd18, %rd17;
st.shared.f64 [%rd19], %fd7;
bra.uni BB0_9;

BB0_4:
setp.gt.s32	%p3, %r3, 63;
@%p3 bra BB0_9;

add.s32 %r8, %r3, -32;
add.s32 %r9, %r8, %r6;
setp.ge.s32	%p4, %r9, %r43;
@%p4 bra BB0_9;

cvta.to.global.u64 %rd8, %rd4;
mov.u32 %r48, 1;
sub.s32 %r49, %r48, %r43;
mul.lo.s32 %r50, %r49, %r41;
setp.gt.s32	%p5, %r41, -1;
selp.b32	%r51, 0, %r50, %p5;
mad.lo.s32 %r52, %r9, %r41, %r51;
mul.wide.s32 %rd9, %r52, 8;
add.s64 %rd10, %rd8, %rd9;
ld.global.f64 %fd5, [%rd10];
mul.wide.s32 %rd11, %r8, 8;
mov.u64 %rd12, _Z10ger_kernelIddLi256ELi5ELb0EEv15cublasGerParamsIT_T0_E$__cuda_local_var_24089_36_non_const_yj;
add.s64 %rd13, %rd12, %rd11;
st.shared.f64 [%rd13], %fd5;

BB0_9:
bar.sync 0;
add.s32 %r58, %r6, %r60;
add.s32 %r12, %r7, %r4;
setp.ge.s32	%p8, %r12, %r42;
@%p8 bra BB0_18;

mad.lo.s32 %r59, %r58, %r39, %r12;
mul.wide.u32 %rd20, %r4, 8;
mov.u64 %rd21, _Z10ger_kernelIddLi256ELi5ELb0EEv15cublasGerParamsIT_T0_E$__cuda_local_var_24088_36_non_const_xi;
add.s64 %rd2, %rd21, %rd20;
shl.b32 %r14, %r39, 3;
setp.ge.s32	%p9, %r58, %r43;
@%p9 bra BB0_12;

ld.shared.f64 %fd8, [%rd2];
mul.wide.s32 %rd22, %r60, 8;
mov.u64 %rd23, _Z10ger_kernelIddLi256ELi5ELb0EEv15cublasGerParamsIT_T0_E$__cuda_local_var_24089_36_non_const_yj;
add.s64 %rd24, %rd23, %rd22;
ld.shared.f64 %fd9, [%rd24];
mul.wide.s32 %rd25, %r59, 8;
add.s64 %rd26, %rd1, %rd25;
ld.global.f64 %fd10, [%rd26];
fma.rn.f64 %fd11, %fd8, %fd9, %fd10;
st.global.f64 [%rd26], %fd11;
add.s32 %r59, %r59, %r14;
add.s32 %r60, %r60, 8;
add.s32 %r58, %r58, 8;

BB0_12:
setp.ge.s32	%p10, %r58, %r43;
@%p10 bra BB0_14;

ld.shared.f64 %fd12, [%rd2];
mul.wide.s32 %rd27, %r60, 8;
mov.u64 %rd28, _Z10ger_kernelIddLi256ELi5ELb0EEv15cublasGerParamsIT_T0_E$__cuda_local_var_24089_36_non_const_yj;
add.s64 %rd29, %rd28, %rd27;
ld.shared.f64 %fd13, [%rd29];
mul.wide.s32 %rd30, %r59, 8;
add.s64 %rd31, %rd1, %rd30;
ld.global.f64 %fd14, [%rd31];
fma.rn.f64 %fd15, %fd12, %fd13, %fd14;
st.global.f64 [%rd31], %fd15;
add.s32 %r59, %r59, %r14;
add.s32 %r60, %r60, 8;
add.s32 %r58, %r58, 8;

BB0_14:
setp.ge.s32	%p11, %r58, %r43;
@%p11 bra BB0_16;

ld.shared.f64 %fd16, [%rd2];
mul.wide.s32 %rd32, %r60, 8;
mov.u64 %rd33, _Z10ger_kernelIddLi256ELi5ELb0EEv15cublasGerParamsIT_T0_E$__cuda_local_var_24089_36_non_const_yj;
add.s64 %rd34, %rd33, %rd32;
ld.shared.f64 %fd17, [%rd34];
mul.wide.s32 %rd35, %r59, 8;
add.s64 %rd36, %rd1, %rd35;
ld.global.f64 %fd18, [%rd36];
fma.rn.f64 %fd19, %fd16, %fd17, %fd18;
st.global.f64 [%rd36], %fd19;
add.s32 %r59, %r59, %r14;
add.s32 %r60, %r60, 8;
add.s32 %r58, %r58, 8;

BB0_16:
setp.ge.s32	%p12, %r58, %r43;
@%p12 bra BB0_18;

ld.shared.f64 %fd20, [%rd2];
mul.wide.s32 %rd37, %r60, 8;
mov.u64 %rd38, _Z10ger_kernelIddLi256ELi5ELb0EEv15cublasGerParamsIT_T0_E$__cuda_local_var_24089_36_non_const_yj;
add.s64 %rd39, %rd38, %rd37;
ld.shared.f64 %fd21, [%rd39];
mul.wide.s32 %rd40, %r59, 8;
add.s64 %rd41, %rd1, %rd40;
ld.global.f64 %fd22, [%rd41];
fma.rn.f64 %fd23, %fd20, %fd21, %fd22;
st.global.f64 [%rd41], %fd23;

BB0_18:
ret;
}

.entry _Z10ger_kernelI7double2S0_Li256ELi5ELb0EEv15cublasGerParamsIT_T0_E(
.param .align 16 .b8 _Z10ger_kernelI7double2S0_Li256ELi5ELb0EEv15cublasGerParamsIT_T0_E_param_0[80]
)
{
.reg .pred %p<14>;
.reg .b16 %rs<9>;
.reg .b32 %r<63>;
.reg .f64 %fd<98>;
.reg .b64 %rd<46>;

	.shared .align 16 .b8 _Z10ger_kernelI7double2S0_Li256ELi5ELb0EEv15cublasGerParamsIT_T0_E$__cuda_local_var_24088_36_non_const_xi[544];

	.shared .align 16 .b8 _Z10ger_kernelI7double2S0_Li256ELi5ELb0EEv15cublasGerParamsIT_T0_E$__cuda_local_var_24089_36_non_const_yj[544];

ld.param.v4.u32 {%r40, %r41, %r42, %r43}, [_Z10ger_kernelI7double2S0_Li256ELi5ELb0EEv15cublasGerParamsIT_T0_E_param_0+64];
ld.param.v4.u32 {%r44, %r45, %r46, %r47}, [_Z10ger_kernelI7double2S0_Li256ELi5ELb0EEv15cublasGerParamsIT_T0_E_param_0+48];
ld.param.v2.u64 {%rd7, %rd8}, [_Z10ger_kernelI7double2S0_Li256ELi5ELb0EEv15cublasGerParamsIT_T0_E_param_0+16];
ld.param.v2.u64 {%rd9, %rd10}, [_Z10ger_kernelI7double2S0_Li256ELi5ELb0EEv15cublasGerParamsIT_T0_E_param_0];
ld.param.f64 %fd12, [_Z10ger_kernelI7double2S0_Li256ELi5ELb0EEv15cublasGerParamsIT_T0_E_param_0+40];
ld.param.f64 %fd11, [_Z10ger_kernelI7double2S0_Li256ELi5ELb0EEv15cublasGerParamsIT_T0_E_param_0+32];
cvta.to.global.u64 %rd1, %rd7;
setp.eq.s32	%p1, %r44, 0;
@%p1 bra BB1_2;

cvta.to.global.u64 %rd11, %rd8;
ld.global.v2.f64 {%fd13, %fd14}, [%rd11];
mov.f64 %fd97, %fd14;
mov.f64 %fd96, %fd13;
bra.uni BB1_3;

BB1_2:
mov.f64 %fd96, %fd11;
mov.f64 %fd97, %fd12;

BB1_3:
mov.u32 %r3, %tid.x;
and.b32 %r4, %r3, 31;
shr.s32 %r62, %r3, 5;
mov.u32 %r48, %ctaid.y;
shl.b32 %r6, %r48, 5;
mov.u32 %r49, %ctaid.x;
shl.b32 %r7, %r49, 5;
setp.lt.s32	%p2, %r3, 32;
@%p2 bra BB1_7;
bra.uni BB1_4;

BB1_7:
add.s32 %r10, %r7, %r3;
setp.ge.s32	%p6, %r10, %r46;
@%p6 bra BB1_11;

setp.eq.s32	%p7, %r45, 0;
@%p7 bra BB1_10;

neg.f64 %fd97, %fd97;

BB1_10:
cvta.to.global.u64 %rd18, %rd9;
mov.u32 %r55, 1;
sub.s32 %r56, %r55, %r46;
mul.lo.s32 %r57, %r56, %r40;
setp.gt.s32	%p8, %r40, -1;
selp.b32	%r58, 0, %r57, %p8;
mad.lo.s32 %r59, %r10, %r40, %r58;
mul.wide.s32 %rd19, %r59, 16;
add.s64 %rd20, %rd18, %rd19;
ld.global.v2.f64 {%fd19, %fd20}, [%rd20];
mul.f64 %fd23, %fd96, %fd19;
mul.f64 %fd24, %fd97, %fd20;
mul.f64 %fd25, %fd97, %fd19;
mul.wide.s32 %rd21, %r3, 16;
mov.u64 %rd22, _Z10ger_kernelI7double2S0_Li256ELi5ELb0EEv15cublasGerParamsIT_T0_E$__cuda_local_var_24088_36_non_const_xi;
add.s64 %rd23, %rd22, %rd21;
fma.rn.f64 %fd26, %fd96, %fd20, %fd25;
sub.f64 %fd27, %fd23, %fd24;
st.shared.v2.f64 [%rd23], {%fd27, %fd26};
bra.uni BB1_11;

BB1_4:
setp.gt.s32	%p3, %r3, 63;
@%p3 bra BB1_11;

add.s32 %r8, %r3, -32;
add.s32 %r9, %r8, %r6;
setp.ge.s32	%p4, %r9, %r47;
@%p4 bra BB1_11;

cvta.to.global.u64 %rd12, %rd10;
mov.u32 %r50, 1;
sub.s32 %r51, %r50, %r47;
mul.lo.s32 %r52, %r51, %r41;
setp.gt.s32	%p5, %r41, -1;
selp.b32	%r53, 0, %r52, %p5;
mul.wide.s32 %rd13, %r8, 16;
mov.u64 %rd14, _Z10ger_kernelI7double2S0_Li256ELi5ELb0EEv15cublasGerParamsIT_T0_E$__cuda_local_var_24089_36_non_const_yj;
add.s64 %rd15, %rd14, %rd13;
mad.lo.s32 %r54, %r9, %r41, %r53;
mul.wide.s32 %rd16, %r54, 16;
add.s64 %rd17, %rd12, %rd16;
ld.global.v2.f64 {%fd15, %fd16}, [%rd17];
st.shared.v2.f64 [%rd15], {%fd15, %fd16};

BB1_11:
bar.sync 0;
add.s32 %r60, %r6, %r62;
add.s32 %r12, %r7, %r4;
setp.ge.s32	%p9, %r12, %r46;
@%p9 bra BB1_20;

mad.lo.s32 %r61, %r60, %r42, %r12;
mul.wide.u32 %rd24, %r4, 16;
mov.u64 %rd25, _Z10ger_kernelI7double2S0_Li256ELi5ELb0EEv15cublasGerParamsIT_T0_E$__cuda_local_var_24088_36_non_const_xi;
add.s64 %rd2, %rd25, %rd24;
shl.b32 %r14, %r42, 3;
setp.ge.s32	%p10, %r60, %r47;
@%p10 bra BB1_14;

mul.wide.s32 %rd26, %r61, 16;
add.s64 %rd27, %rd1, %rd26;
mul.wide.s32 %rd28, %r62, 16;
mov.u64 %rd29, _Z10ger_kernelI7double2S0_Li256ELi5ELb0EEv15cublasGerParamsIT_T0_E$__cuda_local_var_24089_36_non_const_yj;
add.s64 %rd30, %rd29, %rd28;
ld.shared.v2.f64 {%fd28, %fd29}, [%rd30];
ld.shared.v2.f64 {%fd32, %fd33}, [%rd2];
ld.global.v2.f64 {%fd36, %fd37}, [%rd27];
fma.rn.f64 %fd40, %fd32, %fd28, %fd36;
fma.rn.f64 %fd41, %fd32, %fd29, %fd37;
mul.f64 %fd42, %fd33, %fd29;
fma.rn.f64 %fd43, %fd33, %fd28, %fd41;
sub.f64 %fd44, %fd40, %fd42;
st.global.v2.f64 [%rd27], {%fd44, %fd43};
add.s32 %r61, %r61, %r14;
add.s32 %r62, %r62, 8;
add.s32 %r60, %r60, 8;

BB1_14:
setp.ge.s32	%p11, %r60, %r47;
@%p11 bra BB1_16;

mul.wide.s32 %rd31, %r61, 16;
add.s64 %rd32, %rd1, %rd31;
mul.wide.s32 %rd33, %r62, 16;
mov.u64 %rd34, _Z10ger_kernelI7double2S0_Li256ELi5ELb0EEv15cublasGerParamsIT_T0_E$__cuda_local_var_24089_36_non_const_yj;
add.s64 %rd35, %rd34, %rd33;
ld.shared.v2.f64 {%fd45, %fd46}, [%rd35];
ld.shared.v2.f64 {%fd49, %fd50}, [%rd2];
ld.global.v2.f64 {%fd53, %fd54}, [%rd32];
fma.rn.f64 %fd57, %fd49, %fd45, %fd53;
fma.rn.f64 %fd58, %fd49, %fd46, %fd54;
mul.f64 %fd59, %fd50, %fd46;
fma.rn.f64 %fd60, %fd50, %fd45, %fd58;
sub.f64 %fd61, %fd57, %fd59;
st.global.v2.f64 [%rd32], {%fd61, %fd60};
add.s32 %r61, %r61, %r14;
add.s32 %r62, %r62, 8;
add.s32 %r60, %r60, 8;

BB1_16:
setp.ge.s32	%p12, %r60, %r47;
@%p12 bra BB1_18;

mul.wide.s32 %rd36, %r61, 16;
add.s64 %rd37, %rd1, %rd36;
mul.wide.s32 %rd38, %r62, 16;
mov.u64 %rd39, _Z10ger_kernelI7double2S0_Li256ELi5ELb0EEv15cublasGerParamsIT_T0_E$__cuda_local_var_24089_36_non_const_yj;
add.s64 %rd40, %rd39, %rd38;
ld.shared.v2.f64 {%fd62, %fd63}, [%rd40];
ld.shared.v2.f64 {%fd66, %fd67}, [%rd2];
ld.global.v2.f64 {%fd70, %fd71}, [%rd37];
fma.rn.f64 %fd74, %fd66, %fd62, %fd70;
fma.rn.f64 %fd75, %fd66, %fd63, %fd71;
mul.f64 %fd76, %fd67, %fd63;
fma.rn.f64 %fd77, %fd67, %fd62, %fd75;
sub.f64 %fd78, %fd74, %fd76;
st.global.v2.f64 [%rd37], {%fd78, %fd77};
add.s32 %r61, %r61, %r14;
add.s32 %r62, %r62, 8;
add.s32 %r60, %r60, 8;

BB1_18:
setp.ge.s32	%p13, %r60, %r47;
@%p13 bra BB1_20;

mul.wide.s32 %rd41, %r61, 16;
add.s64 %rd42, %rd1, %rd41;
mul.wide.s32 %rd43, %r62, 16;
mov.u64 %rd44, _Z10ger_kernelI7double2S0_Li256ELi5ELb0EEv15cublasGerParamsIT_T0_E$__cuda_local_var_24089_36_non_const_yj;
add.s64 %rd45, %rd44, %rd43;
ld.shared.v2.f64 {%fd79, %fd80}, [%rd45];
ld.shared.v2.f64 {%fd83, %fd84}, [%rd2];
ld.global.v2.f64 {%fd87, %fd88}, [%rd42];
fma.rn.f64 %fd91, %fd83, %fd79, %fd87;
fma.rn.f64 %fd92, %fd83, %fd80, %fd88;
mul.f64 %fd93, %fd84, %fd80;
fma.rn.f64 %fd94, %fd84, %fd79, %fd92;
sub.f64 %fd95, %fd91, %fd93;
st.global.v2.f64 [%rd42], {%fd95, %fd94};

BB1_20:
ret;
}

.entry _Z10ger_kernelI7double2S0_Li256ELi5ELb1EEv15cublasGerParamsIT_T0_E(
.param .align 16 .b8 _Z10ger_kernelI7double2S0_Li256ELi5ELb1EEv15cublasGerParamsIT_T0_E_param_0[80]
)
{
.reg .pred %p<14>;
.reg .b16 %rs<9>;
.reg .b32 %r<63>;
.reg .f64 %fd<99>;
.reg .b64 %rd<46>;

	.shared .align 16 .b8 _Z10ger_kernelI7double2S0_Li256ELi5ELb1EEv15cublasGerParamsIT_T0_E$__cuda_local_var_24088_36_non_const_xi[544];

	.shared .align 16 .b8 _Z10ger_kernelI7double2S0_Li256ELi5ELb1EEv15cublasGerParamsIT_T0_E$__cuda_local_var_24089_36_non_const_yj[544];

ld.param.v4.u32 {%r40, %r41, %r42, %r43}, [_Z10ger_kernelI7double2S0_Li256ELi5ELb1EEv15cublasGerParamsIT_T0_E_param_0+64];
ld.param.v4.u32 {%r44, %r45, %r46, %r47}, [_Z10ger_kernelI7double2S0_Li256ELi5ELb1EEv15cublasGerParamsIT_T0_E_param_0+48];
ld.param.v2.u64 {%rd7, %rd8}, [_Z10ger_kernelI7double2S0_Li256ELi5ELb1EEv15cublasGerParamsIT_T0_E_param_0+16];
ld.param.v2.u64 {%rd9, %rd10}, [_Z10ger_kernelI7double2S0_Li256ELi5ELb1EEv15cublasGerParamsIT_T0_E_param_0];
ld.param.f64 %fd12, [_Z10ger_kernelI7double2S0_Li256ELi5ELb1EEv15cublasGerParamsIT_T0_E_param_0+40];
ld.param.f64 %fd11, [_Z10ger_kernelI7double2S0_Li256ELi5ELb1EEv15cublasGerParamsIT_T0_E_param_0+32];
cvta.to.global.u64 %rd1, %rd7;
setp.eq.s32	%p1, %r44, 0;
@%p1 bra BB2_2;

cvta.to.global.u64 %rd11, %rd8;
ld.global.v2.f64 {%fd13, %fd14}, [%rd11];
mov.f64 %fd98, %fd14;
mov.f64 %fd97, %fd13;
bra.uni BB2_3;

BB2_2:
mov.f64 %fd97, %fd11;
mov.f64 %fd98, %fd12;

BB2_3:
mov.u32 %r3, %tid.x;
and.b32 %r4, %r3, 31;
shr.s32 %r62, %r3, 5;
mov.u32 %r48, %ctaid.y;
shl.b32 %r6, %r48, 5;
mov.u32 %r49, %ctaid.x;
shl.b32 %r7, %r49, 5;
setp.lt.s32	%p2, %r3, 32;
@%p2 bra BB2_7;
bra.uni BB2_4;

BB2_7:
add.s32 %r10, %r7, %r3;
setp.ge.s32	%p6, %r10, %r46;
@%p6 bra BB2_11;

setp.eq.s32	%p7, %r45, 0;
@%p7 bra BB2_10;

neg.f64 %fd98, %fd98;

BB2_10:
cvta.to.global.u64 %rd18, %rd9;
mov.u32 %r55, 1;
sub.s32 %r56, %r55, %r46;
mul.lo.s32 %r57, %r56, %r40;
setp.gt.s32	%p8, %r40, -1;
selp.b32	%r58, 0, %r57, %p8;
mad.lo.s32 %r59, %r10, %r40, %r58;
mul.wide.s32 %rd19, %r59, 16;
add.s64 %rd20, %rd18, %rd19;
ld.global.v2.f64 {%fd20, %fd21}, [%rd20];
mul.f64 %fd24, %fd97, %fd20;
mul.f64 %fd25, %fd98, %fd21;
mul.f64 %fd26, %fd98, %fd20;
mul.wide.s32 %rd21, %r3, 16;
mov.u64 %rd22, _Z10ger_kernelI7double2S0_Li256ELi5ELb1EEv15cublasGerParamsIT_T0_E$__cuda_local_var_24088_36_non_const_xi;
add.s64 %rd23, %rd22, %rd21;
fma.rn.f64 %fd27, %fd97, %fd21, %fd26;
sub.f64 %fd28, %fd24, %fd25;
st.shared.v2.f64 [%rd23], {%fd28, %fd27};
bra.uni BB2_11;

BB2_4:
setp.gt.s32	%p3, %r3, 63;
@%p3 bra BB2_11;

add.s32 %r8, %r3, -32;
add.s32 %r9, %r8, %r6;
setp.ge.s32	%p4, %r9, %r47;
@%p4 bra BB2_11;

cvta.to.global.u64 %rd12, %rd10;
mov.u32 %r50, 1;
sub.s32 %r51, %r50, %r47;
mul.lo.s32 %r52, %r51, %r41;
setp.gt.s32	%p5, %r41, -1;
selp.b32	%r53, 0, %r52, %p5;
mad.lo.s32 %r54, %r9, %r41, %r53;
mul.wide.s32 %rd13, %r54, 16;
add.s64 %rd14, %rd12, %rd13;
ld.global.v2.f64 {%fd15, %fd16}, [%rd14];
mul.wide.s32 %rd15, %r8, 16;
mov.u64 %rd16, _Z10ger_kernelI7double2S0_Li256ELi5ELb1EEv15cublasGerParamsIT_T0_E$__cuda_local_var_24089_36_non_const_yj;
add.s64 %rd17, %rd16, %rd15;
neg.f64 %fd19, %fd16;
st.shared.v2.f64 [%rd17], {%fd15, %fd19};

BB2_11:
bar.sync 0;
add.s32 %r60, %r6, %r62;
add.s32 %r12, %r7, %r4;
setp.ge.s32	%p9, %r12, %r46;
@%p9 bra BB2_20;

mad.lo.s32 %r61, %r60, %r42, %r12;
mul.wide.u32 %rd24, %r4, 16;
mov.u64 %rd25, _Z10ger_kernelI7double2S0_Li256ELi5ELb1EEv15cublasGerParamsIT_T0_E$__cuda_local_var_24088_36_non_const_xi;
add.s64 %rd2, %rd25, %rd24;
shl.b32 %r14, %r42, 3;
setp.ge.s32	%p10, %r60, %r47;
@%p10 bra BB2_14;

mul.wide.s32 %rd26, %r61, 16;
add.s64 %rd27, %rd1, %rd26;
mul.wide.s32 %rd28, %r62, 16;
mov.u64 %rd29, _Z10ger_kernelI7double2S0_Li256ELi5ELb1EEv15cublasGerParamsIT_T0_E$__cuda_local_var_24089_36_non_const_yj;
add.s64 %rd30, %rd29, %rd28;
ld.shared.v2.f64 {%fd29, %fd30}, [%rd30];
ld.shared.v2.f64 {%fd33, %fd34}, [%rd2];
ld.global.v2.f64 {%fd37, %fd38}, [%rd27];
fma.rn.f64 %fd41, %fd33, %fd29, %fd37;
fma.rn.f64 %fd42, %fd33, %fd30, %fd38;
mul.f64 %fd43, %fd34, %fd30;
fma.rn.f64 %fd44, %fd34, %fd29, %fd42;
sub.f64 %fd45, %fd41, %fd43;
st.global.v2.f64 [%rd27], {%fd45, %fd44};
add.s32 %r61, %r61, %r14;
add.s32 %r62, %r62, 8;
add.s32 %r60, %r60, 8;

BB2_14:
setp.ge.s32	%p11, %r60, %r47;
@%p11 bra BB2_16;

mul.wide.s32 %rd31, %r61, 16;
add.s64 %rd32, %rd1, %rd31;
mul.wide.s32 %rd33, %r62, 16;
mov.u64 %rd34, _Z10ger_kernelI7double2S0_Li256ELi5ELb1EEv15cublasGerParamsIT_T0_E$__cuda_local_var_24089_36_non_const_yj;
add.s64 %rd35, %rd34, %rd33;
ld.shared.v2.f64 {%fd46, %fd47}, [%rd35];
ld.shared.v2.f64 {%fd50, %fd51}, [%rd2];
ld.global.v2.f64 {%fd54, %fd55}, [%rd32];
fma.rn.f64 %fd58, %fd50, %fd46, %fd54;
fma.rn.f64 %fd59, %fd50, %fd47, %fd55;
mul.f64 %fd60, %fd51, %fd47;
fma.rn.f64 %fd61, %fd51, %fd46, %fd59;
sub.f64 %fd62, %fd58, %fd60;
st.global.v2.f64 [%rd32], {%fd62, %fd61};
add.s32 %r61, %r61, %r14;
add.s32 %r62, %r62, 8;
add.s32 %r60, %r60, 8;

BB2_16:
setp.ge.s32	%p12, %r60, %r47;
@%p12 bra BB2_18;

mul.wide.s32 %rd36, %r61, 16;
add.s64 %rd37, %rd1, %rd36;
mul.wide.s32 %rd38, %r62, 16;
mov.u64 %rd39, _Z10ger_kernelI7double2S0_Li256ELi5ELb1EEv15cublasGerParamsIT_T0_E$__cuda_local_var_24089_36_non_const_yj;
add.s64 %rd40, %rd39, %rd38;
ld.shared.v2.f64 {%fd63, %fd64}, [%rd40];
ld.shared.v2.f64 {%fd67, %fd68}, [%rd2];
ld.global.v2.f64 {%fd71, %fd72}, [%rd37];
fma.rn.f64 %fd75, %fd67, %fd63, %fd71;
fma.rn.f64 %fd76, %fd67, %fd64, %fd72;
mul.f64 %fd77, %fd68, %fd64;
fma.rn.f64 %fd78, %fd68, %fd63, %fd76;
sub.f64 %fd79, %fd75, %fd77;
st.global.v2.f64 [%rd37], {%fd79, %fd78};
add.s32 %r61, %r61, %r14;
add.s32 %r62, %r62, 8;
add.s32 %r60, %r60, 8;

BB2_18:
setp.ge.s32	%p13, %r60, %r47;
@%p13 bra BB2_20;

mul.wide.s32 %rd41, %r61, 16;
add.s64 %rd42, %rd1, %rd41;
mul.wide.s32 %rd43, %r62, 16;
mov.u64 %rd44, _Z10ger_kernelI7double2S0_Li256ELi5ELb1EEv15cublasGerParamsIT_T0_E$__cuda_local_var_24089_36_non_const_yj;
add.s64 %rd45, %rd44, %rd43;
ld.shared.v2.f64 {%fd80, %fd81}, [%rd45];
ld.shared.v2.f64 {%fd84, %fd85}, [%rd2];
ld.global.v2.f64 {%fd88, %fd89}, [%rd42];
fma.rn.f64 %fd92, %fd84, %fd80, %fd88;
fma.rn.f64 %fd93, %fd84, %fd81, %fd89;
mul.f64 %fd94, %fd85, %fd81;
fma.rn.f64 %fd95, %fd85, %fd80, %fd93;
sub.f64 %fd96, %fd92, %fd94;
st.global.v2.f64 [%rd42], {%fd96, %fd95};

BB2_20:
ret;
}




// ===== COMPILED SASS (sm_100) =====

	.target	sm_100

	.elftype	@"ET_EXEC"


//--------------------- .note.nv.tkinfo           --------------------------
	.section	.note.nv.tkinfo,"",@"SHT_NOTE"
	.sectionflags	@"SHF_NOTE_NV_TKINFO"
	.tkinfo
        /*0018*/ 	.word	0x00000002
        /*0030*/ 	.string	""
        /*0030*/ 	.string	"ptxas"
        /*0030*/ 	.string	"Cuda compilation tools, release 13.0, V13.0.88"
        /*0030*/ 	.string	"Build cuda_13.0.r13.0/compiler.36424714_0"
        /*0030*/ 	.string	"-arch sm_100 "



//--------------------- .note.nv.cuinfo           --------------------------
	.section	.note.nv.cuinfo,"",@"SHT_NOTE"
	.sectionflags	@"SHF_NOTE_NV_CUINFO"
        /*0018*/ 	.short	0x0002
        /*001a*/ 	.short	0x0032
        /*001c*/ 	.short	0x0082
	.zero		2


//--------------------- .nv.info                  --------------------------
	.section	.nv.info,"",@"SHT_CUDA_INFO"
	.align	4


	//----- nvinfo : EIATTR_REGCOUNT
	.align		4
        /*0000*/ 	.byte	0x04, 0x2f
        /*0002*/ 	.short	(.L_1 - .L_0)
	.align		4
.L_0:
        /*0004*/ 	.word	index@(_Z10ger_kernelIddLi256ELi5ELb0EEv15cublasGerParamsIT_T0_E)
        /*0008*/ 	.word	0x00000012


	//----- nvinfo : EIATTR_FRAME_SIZE
	.align		4
.L_1:
        /*000c*/ 	.byte	0x04, 0x11
        /*000e*/ 	.short	(.L_3 - .L_2)
	.align		4
.L_2:
        /*0010*/ 	.word	index@(_Z10ger_kernelIddLi256ELi5ELb0EEv15cublasGerParamsIT_T0_E)
        /*0014*/ 	.word	0x00000000


	//----- nvinfo : EIATTR_REGCOUNT
	.align		4
.L_3:
        /*0018*/ 	.byte	0x04, 0x2f
        /*001a*/ 	.short	(.L_5 - .L_4)
	.align		4
.L_4:
        /*001c*/ 	.word	index@(_Z10ger_kernelI7double2S0_Li256ELi5ELb0EEv15cublasGerParamsIT_T0_E)
        /*0020*/ 	.word	0x00000016


	//----- nvinfo : EIATTR_FRAME_SIZE
	.align		4
.L_5:
        /*0024*/ 	.byte	0x04, 0x11
        /*0026*/ 	.short	(.L_7 - .L_6)
	.align		4
.L_6:
        /*0028*/ 	.word	index@(_Z10ger_kernelI7double2S0_Li256ELi5ELb0EEv15cublasGerParamsIT_T0_E)
        /*002c*/ 	.word	0x00000000


	//----- nvinfo : EIATTR_REGCOUNT
	.align		4
.L_7:
        /*0030*/ 	.byte	0x04, 0x2f
        /*0032*/ 	.short	(.L_9 - .L_8)
	.align		4
.L_8:
        /*0034*/ 	.word	index@(_Z10ger_kernelI7double2S0_Li256ELi5ELb1EEv15cublasGerParamsIT_T0_E)
        /*0038*/ 	.word	0x00000016


	//----- nvinfo : EIATTR_FRAME_SIZE
	.align		4
.L_9:
        /*003c*/ 	.byte	0x04, 0x11
        /*003e*/ 	.short	(.L_11 - .L_10)
	.align		4
.L_10:
        /*0040*/ 	.word	index@(_Z10ger_kernelI7double2S0_Li256ELi5ELb1EEv15cublasGerParamsIT_T0_E)
        /*0044*/ 	.word	0x00000000


	//----- nvinfo : EIATTR_MIN_STACK_SIZE
	.align		4
.L_11:
        /*0048*/ 	.byte	0x04, 0x12
        /*004a*/ 	.short	(.L_13 - .L_12)
	.align		4
.L_12:
        /*004c*/ 	.word	index@(_Z10ger_kernelI7double2S0_Li256ELi5ELb1EEv15cublasGerParamsIT_T0_E)
        /*0050*/ 	.word	0x00000000


	//----- nvinfo : EIATTR_MIN_STACK_SIZE
	.align		4
.L_13:
        /*0054*/ 	.byte	0x04, 0x12
        /*0056*/ 	.short	(.L_15 - .L_14)
	.align		4
.L_14:
        /*0058*/ 	.word	index@(_Z10ger_kernelI7double2S0_Li256ELi5ELb0EEv15cublasGerParamsIT_T0_E)
        /*005c*/ 	.word	0x00000000


	//----- nvinfo : EIATTR_MIN_STACK_SIZE
	.align		4
.L_15:
        /*0060*/ 	.byte	0x04, 0x12
        /*0062*/ 	.short	(.L_17 - .L_16)
	.align		4
.L_16:
        /*0064*/ 	.word	index@(_Z10ger_kernelIddLi256ELi5ELb0EEv15cublasGerParamsIT_T0_E)
        /*0068*/ 	.word	0x00000000
.L_17:


//--------------------- .nv.compat                --------------------------
	.section	.nv.compat,"",@"SHT_CUDA_COMPAT_INFO"
	.align	4
        /*0000*/ 	.byte	0x02, 0x09, 0x00, 0x00, 0x02, 0x02, 0x01, 0x00, 0x02, 0x05, 0x05, 0x00, 0x03, 0x07, 0x01, 0x01
        /*0010*/ 	.byte	0x02, 0x03, 0x00, 0x00, 0x02, 0x06, 0x01, 0x00, 0x04, 0x0b, 0x08, 0x00, 0x01, 0x00, 0x00, 0x00
        /*0020*/ 	.byte	0x00, 0x00, 0x00, 0x00


//--------------------- .nv.info._Z10ger_kernelI7double2S0_Li256ELi5ELb1EEv15cublasGerParamsIT_T0_E --------------------------
	.section	.nv.info._Z10ger_kernelI7double2S0_Li256ELi5ELb1EEv15cublasGerParamsIT_T0_E,"",@"SHT_CUDA_INFO"
	.sectionflags	@""
	.align	4


	//----- nvinfo : EIATTR_CUDA_API_VERSION
	.align		4
        /*0000*/ 	.byte	0x04, 0x37
        /*0002*/ 	.short	(.L_19 - .L_18)
.L_18:
        /*0004*/ 	.word	0x00000082


	//----- nvinfo : EIATTR_KPARAM_INFO
	.align		4
.L_19:
        /*0008*/ 	.byte	0x04, 0x17
        /*000a*/ 	.short	(.L_21 - .L_20)
.L_20:
        /*000c*/ 	.word	0x00000000
        /*0010*/ 	.short	0x0000
        /*0012*/ 	.short	0x0000
        /*0014*/ 	.byte	0x00, 0xf0, 0x41, 0x01


	//----- nvinfo : EIATTR_SPARSE_MMA_MASK
	.align		4
.L_21:
        /*0018*/ 	.byte	0x03, 0x50
        /*001a*/ 	.short	0x0000


	//----- nvinfo : EIATTR_MAXREG_COUNT
	.align		4
        /*001c*/ 	.byte	0x03, 0x1b
        /*001e*/ 	.short	0x00ff


	//----- nvinfo : EIATTR_NUM_BARRIERS
	.align		4
        /*0020*/ 	.byte	0x02, 0x4c
        /*0022*/ 	.byte	0x01
	.zero		1


	//----- nvinfo : EIATTR_MERCURY_ISA_VERSION
	.align		4
        /*0024*/ 	.byte	0x03, 0x5f
        /*0026*/ 	.short	0x0101


	//----- nvinfo : EIATTR_VRC_CTA_INIT_COUNT
	.align		4
        /*0028*/ 	.byte	0x02, 0x4a
	.zero		1
	.zero		1


	//----- nvinfo : EIATTR_EXIT_INSTR_OFFSETS
	.align		4
        /*002c*/ 	.byte	0x04, 0x1c
        /*002e*/ 	.short	(.L_23 - .L_22)


	//   ....[0]....
.L_22:
        /*0030*/ 	.word	0x00000460


	//   ....[1]....
        /*0034*/ 	.word	0x000008d0


	//   ....[2]....
        /*0038*/ 	.word	0x000009b0


	//----- nvinfo : EIATTR_CRS_STACK_SIZE
	.align		4
.L_23:
        /*003c*/ 	.byte	0x04, 0x1e
        /*003e*/ 	.short	(.L_25 - .L_24)
.L_24:
        /*0040*/ 	.word	0x00000000


	//----- nvinfo : EIATTR_CBANK_PARAM_SIZE
	.align		4
.L_25:
        /*0044*/ 	.byte	0x03, 0x19
        /*0046*/ 	.short	0x0050


	//----- nvinfo : EIATTR_PARAM_CBANK
	.align		4
        /*0048*/ 	.byte	0x04, 0x0a
        /*004a*/ 	.short	(.L_27 - .L_26)
	.align		4
.L_26:
        /*004c*/ 	.word	index@(.nv.constant0._Z10ger_kernelI7double2S0_Li256ELi5ELb1EEv15cublasGerParamsIT_T0_E)
        /*0050*/ 	.short	0x0380
        /*0052*/ 	.short	0x0050


	//----- nvinfo : EIATTR_SW_WAR
	.align		4
.L_27:
        /*0054*/ 	.byte	0x04, 0x36
        /*0056*/ 	.short	(.L_29 - .L_28)
.L_28:
        /*0058*/ 	.word	0x00000008
.L_29:


//--------------------- .nv.info._Z10ger_kernelI7double2S0_Li256ELi5ELb0EEv15cublasGerParamsIT_T0_E --------------------------
	.section	.nv.info._Z10ger_kernelI7double2S0_Li256ELi5ELb0EEv15cublasGerParamsIT_T0_E,"",@"SHT_CUDA_INFO"
	.sectionflags	@""
	.align	4


	//----- nvinfo : EIATTR_CUDA_API_VERSION
	.align		4
        /*0000*/ 	.byte	0x04, 0x37
        /*0002*/ 	.short	(.L_31 - .L_30)
.L_30:
        /*0004*/ 	.word	0x00000082


	//----- nvinfo : EIATTR_KPARAM_INFO
	.align		4
.L_31:
        /*0008*/ 	.byte	0x04, 0x17
        /*000a*/ 	.short	(.L_33 - .L_32)
.L_32:
        /*000c*/ 	.word	0x00000000
        /*0010*/ 	.short	0x0000
        /*0012*/ 	.short	0x0000
        /*0014*/ 	.byte	0x00, 0xf0, 0x41, 0x01


	//----- nvinfo : EIATTR_SPARSE_MMA_MASK
	.align		4
.L_33:
        /*0018*/ 	.byte	0x03, 0x50
        /*001a*/ 	.short	0x0000


	//----- nvinfo : EIATTR_MAXREG_COUNT
	.align		4
        /*001c*/ 	.byte	0x03, 0x1b
        /*001e*/ 	.short	0x00ff


	//----- nvinfo : EIATTR_NUM_BARRIERS
	.align		4
        /*0020*/ 	.byte	0x02, 0x4c
        /*0022*/ 	.byte	0x01
	.zero		1


	//----- nvinfo : EIATTR_MERCURY_ISA_VERSION
	.align		4
        /*0024*/ 	.byte	0x03, 0x5f
        /*0026*/ 	.short	0x0101


	//----- nvinfo : EIATTR_VRC_CTA_INIT_COUNT
	.align		4
        /*0028*/ 	.byte	0x02, 0x4a
	.zero		1
	.zero		1


	//----- nvinfo : EIATTR_EXIT_INSTR_OFFSETS
	.align		4
        /*002c*/ 	.byte	0x04, 0x1c
        /*002e*/ 	.short	(.L_35 - .L_34)


	//   ....[0]....
.L_34:
        /*0030*/ 	.word	0x00000450


	//   ....[1]....
        /*0034*/ 	.word	0x000008c0


	//   ....[2]....
        /*0038*/ 	.word	0x000009a0


	//----- nvinfo : EIATTR_CRS_STACK_SIZE
	.align		4
.L_35:
        /*003c*/ 	.byte	0x04, 0x1e
        /*003e*/ 	.short	(.L_37 - .L_36)
.L_36:
        /*0040*/ 	.word	0x00000000


	//----- nvinfo : EIATTR_CBANK_PARAM_SIZE
	.align		4
.L_37:
        /*0044*/ 	.byte	0x03, 0x19
        /*0046*/ 	.short	0x0050


	//----- nvinfo : EIATTR_PARAM_CBANK
	.align		4
        /*0048*/ 	.byte	0x04, 0x0a
        /*004a*/ 	.short	(.L_39 - .L_38)
	.align		4
.L_38:
        /*004c*/ 	.word	index@(.nv.constant0._Z10ger_kernelI7double2S0_Li256ELi5ELb0EEv15cublasGerParamsIT_T0_E)
        /*0050*/ 	.short	0x0380
        /*0052*/ 	.short	0x0050


	//----- nvinfo : EIATTR_SW_WAR
	.align		4
.L_39:
        /*0054*/ 	.byte	0x04, 0x36
        /*0056*/ 	.short	(.L_41 - .L_40)
.L_40:
        /*0058*/ 	.word	0x00000008
.L_41:


//--------------------- .nv.info._Z10ger_kernelIddLi256ELi5ELb0EEv15cublasGerParamsIT_T0_E --------------------------
	.section	.nv.info._Z10ger_kernelIddLi256ELi5ELb0EEv15cublasGerParamsIT_T0_E,"",@"SHT_CUDA_INFO"
	.sectionflags	@""
	.align	4


	//----- nvinfo : EIATTR_CUDA_API_VERSION
	.align		4
        /*0000*/ 	.byte	0x04, 0x37
        /*0002*/ 	.short	(.L_43 - .L_42)
.L_42:
        /*0004*/ 	.word	0x00000082


	//----- nvinfo : EIATTR_KPARAM_INFO
	.align		4
.L_43:
        /*0008*/ 	.byte	0x04, 0x17
        /*000a*/ 	.short	(.L_45 - .L_44)
.L_44:
        /*000c*/ 	.word	0x00000000
        /*0010*/ 	.short	0x0000
        /*0012*/ 	.short	0x0000
        /*0014*/ 	.byte	0x00, 0xf0, 0x21, 0x01


	//----- nvinfo : EIATTR_SPARSE_MMA_MASK
	.align		4
.L_45:
        /*0018*/ 	.byte	0x03, 0x50
        /*001a*/ 	.short	0x0000


	//----- nvinfo : EIATTR_MAXREG_COUNT
	.align		4
        /*001c*/ 	.byte	0x03, 0x1b
        /*001e*/ 	.short	0x00ff


	//----- nvinfo : EIATTR_NUM_BARRIERS
	.align		4
        /*0020*/ 	.byte	0x02, 0x4c
        /*0022*/ 	.byte	0x01
	.zero		1


	//----- nvinfo : EIATTR_MERCURY_ISA_VERSION
	.align		4
        /*0024*/ 	.byte	0x03, 0x5f
        /*0026*/ 	.short	0x0101


	//----- nvinfo : EIATTR_VRC_CTA_INIT_COUNT
	.align		4
        /*0028*/ 	.byte	0x02, 0x4a
	.zero		1
	.zero		1


	//----- nvinfo : EIATTR_EXIT_INSTR_OFFSETS
	.align		4
        /*002c*/ 	.byte	0x04, 0x1c
        /*002e*/ 	.short	(.L_47 - .L_46)


	//   ....[0]....
.L_46:
        /*0030*/ 	.word	0x000003e0


	//   ....[1]....
        /*0034*/ 	.word	0x000007c0


	//   ....[2]....
        /*0038*/ 	.word	0x00000870


	//----- nvinfo : EIATTR_CRS_STACK_SIZE
	.align		4
.L_47:
        /*003c*/ 	.byte	0x04, 0x1e
        /*003e*/ 	.short	(.L_49 - .L_48)
.L_48:
        /*0040*/ 	.word	0x00000000


	//----- nvinfo : EIATTR_CBANK_PARAM_SIZE
	.align		4
.L_49:
        /*0044*/ 	.byte	0x03, 0x19
        /*0046*/ 	.short	0x0048


	//----- nvinfo : EIATTR_PARAM_CBANK
	.align		4
        /*0048*/ 	.byte	0x04, 0x0a
        /*004a*/ 	.short	(.L_51 - .L_50)
	.align		4
.L_50:
        /*004c*/ 	.word	index@(.nv.constant0._Z10ger_kernelIddLi256ELi5ELb0EEv15cublasGerParamsIT_T0_E)
        /*0050*/ 	.short	0x0380
        /*0052*/ 	.short	0x0048


	//----- nvinfo : EIATTR_SW_WAR
	.align		4
.L_51:
        /*0054*/ 	.byte	0x04, 0x36
        /*0056*/ 	.short	(.L_53 - .L_52)
.L_52:
        /*0058*/ 	.word	0x00000008
.L_53:


//--------------------- .nv.callgraph             --------------------------
	.section	.nv.callgraph,"",@"SHT_CUDA_CALLGRAPH"
	.align	4
	.sectionentsize	8
	.align		4
        /*0000*/ 	.word	0x00000000
	.align		4
        /*0004*/ 	.word	0xffffffff
	.align		4
        /*0008*/ 	.word	0x00000000
	.align		4
        /*000c*/ 	.word	0xfffffffe
	.align		4
        /*0010*/ 	.word	0x00000000
	.align		4
        /*0014*/ 	.word	0xfffffffd
	.align		4
        /*0018*/ 	.word	0x00000000
	.align		4
        /*001c*/ 	.word	0xfffffffc


//--------------------- .text._Z10ger_kernelI7double2S0_Li256ELi5ELb1EEv15cublasGerParamsIT_T0_E --------------------------
	.section	.text._Z10ger_kernelI7double2S0_Li256ELi5ELb1EEv15cublasGerParamsIT_T0_E,"ax",@progbits
	.align	128
.text._Z10ger_kernelI7double2S0_Li256ELi5ELb1EEv15cublasGerParamsIT_T0_E:
        .type           _Z10ger_kernelI7double2S0_Li256ELi5ELb1EEv15cublasGerParamsIT_T0_E,@function
        .size           _Z10ger_kernelI7double2S0_Li256ELi5ELb1EEv15cublasGerParamsIT_T0_E,(.L_x_24 - _Z10ger_kernelI7double2S0_Li256ELi5ELb1EEv15cublasGerParamsIT_T0_E)
        .other          _Z10ger_kernelI7double2S0_Li256ELi5ELb1EEv15cublasGerParamsIT_T0_E,@"STO_CUDA_ENTRY STV_DEFAULT"
_Z10ger_kernelI7double2S0_Li256ELi5ELb1EEv15cublasGerParamsIT_T0_E:
[----:B------:R-:W-:Y:S01]  /*0000*/  LDC R1, c[0x0][0x37c] ;  /* 0x0000df00ff017b82 */ /* 0x000fe20000000800 */
[----:B------:R-:W0:Y:S01]  /*0010*/  LDCU UR4, c[0x0][0x3b0] ;  /* 0x00007600ff0477ac */ /* 0x000e220008000800 */
[----:B------:R-:W1:Y:S01]  /*0020*/  LDCU.64 UR6, c[0x0][0x358] ;  /* 0x00006b00ff0677ac */ /* 0x000e620008000a00 */
[----:B0-----:R-:W-:-:S13]  /*0030*/  ISETP.NE.AND P0, PT, RZ, UR4, PT ;  /* 0x00000004ff007c0c */ /* 0x001fda000bf05270 */
[----:B------:R-:W1:Y:S02]  /*0040*/  @P0 LDC.64 R8, c[0x0][0x398] ;  /* 0x0000e600ff080b82 */ /* 0x000e640000000a00 */
[----:B-1----:R0:W5:Y:S01]  /*0050*/  @P0 LDG.E.128 R4, desc[UR6][R8.64] ;  /* 0x0000000608040981 */ /* 0x002162000c1e1d00 */
[----:B------:R-:W-:Y:S01]  /*0060*/  BSSY.RECONVERGENT B0, `(.L_x_0) ;  /* 0x000003b000007945 */ /* 0x000fe20003800200 */
[----:B------:R-:W1:Y:S01]  /*0070*/  S2R R2, SR_TID.X ;  /* 0x0000000000027919 */ /* 0x000e620000002100 */
[----:B------:R-:W2:Y:S01]  /*0080*/  S2R R3, SR_CTAID.Y ;  /* 0x0000000000037919 */ /* 0x000ea20000002600 */
[----:B------:R-:W3:Y:S01]  /*0090*/  S2R R13, SR_CTAID.X ;  /* 0x00000000000d7919 */ /* 0x000ee20000002500 */
[C---:B-1----:R-:W-:Y:S02]  /*00a0*/  LOP3.LUT R0, R2.reuse, 0x1f, RZ, 0xc0, !PT ;  /* 0x0000001f02007812 */ /* 0x042fe400078ec0ff */
[----:B------:R-:W-:Y:S01]  /*00b0*/  SHF.R.S32.HI R16, RZ, 0x5, R2 ;  /* 0x00000005ff107819 */ /* 0x000fe20000011402 */
[----:B------:R-:W1:Y:S08]  /*00c0*/  @!P0 LDC.64 R4, c[0x0][0x3a0] ;  /* 0x0000e800ff048b82 */ /* 0x000e700000000a00 */
[----:B------:R-:W4:Y:S01]  /*00d0*/  @!P0 LDC.64 R6, c[0x0][0x3a8] ;  /* 0x0000ea00ff068b82 */ /* 0x000f220000000a00 */
[----:B------:R-:W-:-:S13]  /*00e0*/  ISETP.GE.AND P0, PT, R2, 0x20, PT ;  /* 0x000000200200780c */ /* 0x000fda0003f06270 */
[----:B0-23--:R-:W-:Y:S05]  /*00f0*/  @!P0 BRA `(.L_x_1) ;  /* 0x0000000000608947 */ /* 0x00dfea0003800000 */
[----:B------:R-:W-:-:S13]  /*0100*/  ISETP.GT.AND P0, PT, R2, 0x3f, PT ;  /* 0x0000003f0200780c */ /* 0x000fda0003f04270 */
[----:B------:R-:W-:Y:S05]  /*0110*/  @P0 BRA `(.L_x_2) ;  /* 0x0000000000bc0947 */ /* 0x000fea0003800000 */
[----:B-1---5:R-:W0:Y:S01]  /*0120*/  LDC R5, c[0x0][0x3bc] ;  /* 0x0000ef00ff057b82 */ /* 0x022e220000000800 */
[----:B------:R-:W-:-:S04]  /*0130*/  VIADD R2, R2, 0xffffffe0 ;  /* 0xffffffe002027836 */ /* 0x000fc80000000000 */
[----:B------:R-:W-:-:S05]  /*0140*/  IMAD R4, R3, 0x20, R2 ;  /* 0x0000002003047824 */ /* 0x000fca00078e0202 */
[----:B0-----:R-:W-:-:S13]  /*0150*/  ISETP.GE.AND P0, PT, R4, R5, PT ;  /* 0x000000050400720c */ /* 0x001fda0003f06270 */
[----:B------:R-:W-:Y:S05]  /*0160*/  @P0 BRA `(.L_x_2) ;  /* 0x0000000000a80947 */ /* 0x000fea0003800000 */
[----:B----4-:R-:W0:Y:S01]  /*0170*/  LDC R6, c[0x0][0x3c4] ;  /* 0x0000f100ff067b82 */ /* 0x010e220000000800 */
[----:B------:R-:W-:-:S07]  /*0180*/  IADD3 R5, PT, PT, -R5, 0x1, RZ ;  /* 0x0000000105057810 */ /* 0x000fce0007ffe1ff */
[----:B------:R-:W1:Y:S01]  /*0190*/  LDC.64 R8, c[0x0][0x388] ;  /* 0x0000e200ff087b82 */ /* 0x000e620000000a00 */
[----:B0-----:R-:W-:Y:S01]  /*01a0*/  IMAD R5, R5, R6, RZ ;  /* 0x0000000605057224 */ /* 0x001fe200078e02ff */
[----:B------:R-:W-:-:S04]  /*01b0*/  ISETP.GT.AND P0, PT, R6, -0x1, PT ;  /* 0xffffffff0600780c */ /* 0x000fc80003f04270 */
[----:B------:R-:W-:-:S05]  /*01c0*/  SEL R5, R5, RZ, !P0 ;  /* 0x000000ff05057207 */ /* 0x000fca0004000000 */
[----:B------:R-:W-:-:S04]  /*01d0*/  IMAD R5, R4, R6, R5 ;  /* 0x0000000604057224 */ /* 0x000fc800078e0205 */
[----:B-1----:R-:W-:-:S05]  /*01e0*/  IMAD.WIDE R8, R5, 0x10, R8 ;  /* 0x0000001005087825 */ /* 0x002fca00078e0208 */
[----:B------:R-:W2:Y:S01]  /*01f0*/  LDG.E.128 R4, desc[UR6][R8.64] ;  /* 0x0000000608047981 */ /* 0x000ea2000c1e1d00 */
[----:B------:R-:W0:Y:S01]  /*0200*/  S2UR UR5, SR_CgaCtaId ;  /* 0x00000000000579c3 */ /* 0x000e220000008800 */
[----:B------:R-:W-:Y:S02]  /*0210*/  UMOV UR4, 0x400 ;  /* 0x0000040000047882 */ /* 0x000fe40000000000 */
[----:B------:R-:W-:-:S04]  /*0220*/  UIADD3 UR4, UPT, UPT, UR4, 0x220, URZ ;  /* 0x0000022004047890 */ /* 0x000fc8000fffe0ff */
[----:B0-----:R-:W-:-:S06]  /*0230*/  ULEA UR4, UR5, UR4, 0x18 ;  /* 0x0000000405047291 */ /* 0x001fcc000f8ec0ff */
[----:B------:R-:W-:Y:S01]  /*0240*/  LEA R11, R2, UR4, 0x4 ;  /* 0x00000004020b7c11 */ /* 0x000fe2000f8e20ff */
[----:B--2---:R-:W-:-:S07]  /*0250*/  DADD R6, -RZ, -R6 ;  /* 0x00000000ff067229 */ /* 0x004fce0000000906 */
[----:B------:R0:W-:Y:S01]  /*0260*/  STS.128 [R11], R4 ;  /* 0x000000040b007388 */ /* 0x0001e20000000c00 */
[----:B------:R-:W-:Y:S05]  /*0270*/  BRA `(.L_x_2) ;  /* 0x0000000000647947 */ /* 0x000fea0003800000 */
.L_x_1:
[----:B------:R-:W0:Y:S01]  /*0280*/  LDC R11, c[0x0][0x3b8] ;  /* 0x0000ee00ff0b7b82 */ /* 0x000e220000000800 */
[----:B------:R-:W-:-:S05]  /*0290*/  IMAD R10, R13, 0x20, R2 ;  /* 0x000000200d0a7824 */ /* 0x000fca00078e0202 */
[----:B0-----:R-:W-:-:S13]  /*02a0*/  ISETP.GE.AND P0, PT, R10, R11, PT ;  /* 0x0000000b0a00720c */ /* 0x001fda0003f06270 */
[----:B------:R-:W-:Y:S05]  /*02b0*/  @P0 BRA `(.L_x_2) ;  /* 0x0000000000540947 */ /* 0x000fea0003800000 */
[----:B------:R-:W0:Y:S01]  /*02c0*/  LDC R12, c[0x0][0x3c0] ;  /* 0x0000f000ff0c7b82 */ /* 0x000e220000000800 */
[----:B------:R-:W-:Y:S01]  /*02d0*/  IADD3 R11, PT, PT, -R11, 0x1, RZ ;  /* 0x000000010b0b7810 */ /* 0x000fe20007ffe1ff */
[----:B------:R-:W2:Y:S06]  /*02e0*/  LDCU UR4, c[0x0][0x3b4] ;  /* 0x00007680ff0477ac */ /* 0x000eac0008000800 */
[----:B------:R-:W3:Y:S01]  /*02f0*/  LDC.64 R8, c[0x0][0x380] ;  /* 0x0000e000ff087b82 */ /* 0x000ee20000000a00 */
[----:B0-----:R-:W-:Y:S01]  /*0300*/  IMAD R11, R11, R12, RZ ;  /* 0x0000000c0b0b7224 */ /* 0x001fe200078e02ff */
[----:B------:R-:W-:-:S04]  /*0310*/  ISETP.GT.AND P0, PT, R12, -0x1, PT ;  /* 0xffffffff0c00780c */ /* 0x000fc80003f04270 */
[----:B------:R-:W-:-:S05]  /*0320*/  SEL R11, R11, RZ, !P0 ;  /* 0x000000ff0b0b7207 */ /* 0x000fca0004000000 */
[----:B------:R-:W-:-:S04]  /*0330*/  IMAD R11, R10, R12, R11 ;  /* 0x0000000c0a0b7224 */ /* 0x000fc800078e020b */
[----:B---3--:R-:W-:-:S05]  /*0340*/  IMAD.WIDE R14, R11, 0x10, R8 ;  /* 0x000000100b0e7825 */ /* 0x008fca00078e0208 */
[----:B------:R-:W3:Y:S01]  /*0350*/  LDG.E.128 R8, desc[UR6][R14.64] ;  /* 0x000000060e087981 */ /* 0x000ee2000c1e1d00 */
[----:B--2---:R-:W-:Y:S01]  /*0360*/  ISETP.NE.AND P0, PT, RZ, UR4, PT ;  /* 0x00000004ff007c0c */ /* 0x004fe2000bf05270 */
[----:B------:R-:W0:Y:S01]  /*0370*/  S2UR UR5, SR_CgaCtaId ;  /* 0x00000000000579c3 */ /* 0x000e220000008800 */
[----:B------:R-:W-:-:S11]  /*0380*/  UMOV UR4, 0x400 ;  /* 0x0000040000047882 */ /* 0x000fd60000000000 */
[----:B----45:R-:W-:Y:S01]  /*0390*/  @P0 DADD R6, -RZ, -R6 ;  /* 0x00000000ff060229 */ /* 0x030fe20000000906 */
[----:B0-----:R-:W-:-:S07]  /*03a0*/  ULEA UR4, UR5, UR4, 0x18 ;  /* 0x0000000405047291 */ /* 0x001fce000f8ec0ff */
[-C--:B---3--:R-:W-:Y:S02]  /*03b0*/  DMUL R18, R8, R6.reuse ;  /* 0x0000000608127228 */ /* 0x088fe40000000000 */
[----:B------:R-:W-:-:S06]  /*03c0*/  DMUL R6, R10, R6 ;  /* 0x000000060a067228 */ /* 0x000fcc0000000000 */
[-C--:B-1----:R-:W-:Y:S02]  /*03d0*/  DFMA R10, R10, R4.reuse, R18 ;  /* 0x000000040a0a722b */ /* 0x082fe40000000012 */
[----:B------:R-:W-:Y:S01]  /*03e0*/  DFMA R8, R8, R4, -R6 ;  /* 0x000000040808722b */ /* 0x000fe20000000806 */
[----:B------:R-:W-:-:S06]  /*03f0*/  LEA R5, R2, UR4, 0x4 ;  /* 0x0000000402057c11 */ /* 0x000fcc000f8e20ff */
[----:B------:R2:W-:Y:S04]  /*0400*/  STS.128 [R5], R8 ;  /* 0x0000000805007388 */ /* 0x0005e80000000c00 */
.L_x_2:
[----:B------:R-:W-:Y:S05]  /*0410*/  BSYNC.RECONVERGENT B0 ;  /* 0x0000000000007941 */ /* 0x000fea0003800200 */
.L_x_0:
[----:B------:R-:W3:Y:S01]  /*0420*/  LDCU UR4, c[0x0][0x3b8] ;  /* 0x00007700ff0477ac */ /* 0x000ee20008000800 */
[----:B------:R-:W-:Y:S01]  /*0430*/  IMAD R13, R13, 0x20, R0 ;  /* 0x000000200d0d7824 */ /* 0x000fe200078e0200 */
[----:B------:R-:W-:Y:S04]  /*0440*/  BAR.SYNC.DEFER_BLOCKING 0x0 ;  /* 0x0000000000007b1d */ /* 0x000fe80000010000 */
[----:B---3--:R-:W-:-:S13]  /*0450*/  ISETP.GE.AND P0, PT, R13, UR4, PT ;  /* 0x000000040d007c0c */ /* 0x008fda000bf06270 */
[----:B------:R-:W-:Y:S05]  /*0460*/  @P0 EXIT ;  /* 0x000000000000094d */ /* 0x000fea0003800000 */
[----:B------:R-:W3:Y:S01]  /*0470*/  S2UR UR8, SR_CgaCtaId ;  /* 0x00000000000879c3 */ /* 0x000ee20000008800 */
[----:B------:R-:W0:Y:S01]  /*0480*/  LDCU UR9, c[0x0][0x3bc] ;  /* 0x00007780ff0977ac */ /* 0x000e220008000800 */
[----:B------:R-:W-:Y:S01]  /*0490*/  IMAD R17, R3, 0x20, R16 ;  /* 0x0000002003117824 */ /* 0x000fe200078e0210 */
[----:B------:R-:W-:Y:S04]  /*04a0*/  BSSY.RECONVERGENT B0, `(.L_x_3) ;  /* 0x0000040000007945 */ /* 0x000fe80003800200 */
[----:B------:R-:W-:Y:S01]  /*04b0*/  BSSY.RELIABLE B1, `(.L_x_4) ;  /* 0x000002e000017945 */ /* 0x000fe20003800100 */
[----:B------:R-:W-:Y:S01]  /*04c0*/  UMOV UR5, 0x400 ;  /* 0x0000040000057882 */ /* 0x000fe20000000000 */
[----:B------:R-:W1:Y:S01]  /*04d0*/  LDC R2, c[0x0][0x3c8] ;  /* 0x0000f200ff027b82 */ /* 0x000e620000000800 */
[----:B0-----:R-:W-:Y:S01]  /*04e0*/  ISETP.GE.AND P0, PT, R17, UR9, PT ;  /* 0x0000000911007c0c */ /* 0x001fe2000bf06270 */
[----:B---3--:R-:W-:-:S06]  /*04f0*/  ULEA UR4, UR8, UR5, 0x18 ;  /* 0x0000000508047291 */ /* 0x008fcc000f8ec0ff */
[----:B------:R-:W-:Y:S01]  /*0500*/  LEA R0, R0, UR4, 0x4 ;  /* 0x0000000400007c11 */ /* 0x000fe2000f8e20ff */
[----:B-1----:R-:W-:-:S05]  /*0510*/  IMAD R3, R17, R2, R13 ;  /* 0x0000000211037224 */ /* 0x002fca00078e020d */
[----:B------:R-:W-:Y:S05]  /*0520*/  @P0 BRA `(.L_x_5) ;  /* 0x00000000008c0947 */ /* 0x000fea0003800000 */
[----:B------:R-:W0:Y:S01]  /*0530*/  LDC.64 R18, c[0x0][0x390] ;  /* 0x0000e400ff127b82 */ /* 0x000e220000000a00 */
[----:B------:R-:W-:Y:S01]  /*0540*/  UIADD3 UR4, UPT, UPT, UR5, 0x220, URZ ;  /* 0x0000022005047890 */ /* 0x000fe2000fffe0ff */
[----:B--2---:R-:W-:Y:S01]  /*0550*/  LDS.128 R8, [R0] ;  /* 0x0000000000087984 */ /* 0x004fe20000000c00 */
[----:B0-----:R-:W-:-:S05]  /*0560*/  IMAD.WIDE R18, R3, 0x10, R18 ;  /* 0x0000001003127825 */ /* 0x001fca00078e0212 */
[----:B------:R-:W2:Y:S01]  /*0570*/  LDG.E.128 R12, desc[UR6][R18.64] ;  /* 0x00000006120c7981 */ /* 0x000ea2000c1e1d00 */
[----:B------:R-:W-:Y:S01]  /*0580*/  ULEA UR4, UR8, UR4, 0x18 ;  /* 0x0000000408047291 */ /* 0x000fe2000f8ec0ff */
[----:B------:R-:W-:Y:S02]  /*0590*/  VIADD R17, R17, 0x8 ;  /* 0x0000000811117836 */ /* 0x000fe40000000000 */
[----:B------:R-:W-:-:S03]  /*05a0*/  IMAD R3, R2, 0x8, R3 ;  /* 0x0000000802037824 */ /* 0x000fc600078e0203 */
[C---:B-----5:R-:W-:Y:S01]  /*05b0*/  LEA R4, R16.reuse, UR4, 0x4 ;  /* 0x0000000410047c11 */ /* 0x060fe2000f8e20ff */
[----:B------:R-:W-:Y:S01]  /*05c0*/  VIADD R16, R16, 0x8 ;  /* 0x0000000810107836 */ /* 0x000fe20000000000 */
[----:B------:R-:W-:-:S04]  /*05d0*/  ISETP.GE.AND P0, PT, R17, UR9, PT ;  /* 0x0000000911007c0c */ /* 0x000fc8000bf06270 */
[----:B----4-:R-:W2:Y:S09]  /*05e0*/  LDS.128 R4, [R4] ;  /* 0x0000000004047984 */ /* 0x010eb20000000c00 */
[----:B------:R-:W-:Y:S05]  /*05f0*/  @P0 BREAK.RELIABLE B1 ;  /* 0x0000000000010942 */ /* 0x000fea0003800100 */
[----:B--2---:R-:W-:-:S02]  /*0600*/  DFMA R14, R6, R8, R14 ;  /* 0x00000008060e722b */ /* 0x004fc4000000000e */
[----:B------:R-:W-:-:S06]  /*0610*/  DFMA R12, R4, R8, R12 ;  /* 0x00000008040c722b */ /* 0x000fcc000000000c */
[-C--:B------:R-:W-:Y:S02]  /*0620*/  DFMA R14, R4, R10.reuse, R14 ;  /* 0x0000000a040e722b */ /* 0x080fe4000000000e */
[----:B------:R-:W-:-:S07]  /*0630*/  DFMA R12, R6, -R10, R12 ;  /* 0x8000000a060c722b */ /* 0x000fce000000000c */
[----:B------:R0:W-:Y:S01]  /*0640*/  STG.E.128 desc[UR6][R18.64], R12 ;  /* 0x0000000c12007986 */ /* 0x0001e2000c101d06 */
[----:B------:R-:W-:Y:S05]  /*0650*/  @P0 BRA `(.L_x_6) ;  /* 0x0000000000900947 */ /* 0x000fea0003800000 */
[----:B0-----:R-:W0:Y:S01]  /*0660*/  LDC.64 R18, c[0x0][0x390] ;  /* 0x0000e400ff127b82 */ /* 0x001e220000000a00 */
[----:B------:R-:W-:Y:S01]  /*0670*/  UIADD3 UR4, UPT, UPT, UR5, 0x220, URZ ;  /* 0x0000022005047890 */ /* 0x000fe2000fffe0ff */
[----:B------:R-:W-:Y:S01]  /*0680*/  LDS.128 R8, [R0] ;  /* 0x0000000000087984 */ /* 0x000fe20000000c00 */
[----:B0-----:R-:W-:-:S05]  /*0690*/  IMAD.WIDE R18, R3, 0x10, R18 ;  /* 0x0000001003127825 */ /* 0x001fca00078e0212 */
[----:B------:R-:W2:Y:S01]  /*06a0*/  LDG.E.128 R12, desc[UR6][R18.64] ;  /* 0x00000006120c7981 */ /* 0x000ea2000c1e1d00 */
[----:B------:R-:W-:Y:S01]  /*06b0*/  ULEA UR4, UR8, UR4, 0x18 ;  /* 0x0000000408047291 */ /* 0x000fe2000f8ec0ff */
[----:B------:R-:W-:Y:S02]  /*06c0*/  VIADD R17, R17, 0x8 ;  /* 0x0000000811117836 */ /* 0x000fe40000000000 */
[----:B------:R-:W-:-:S03]  /*06d0*/  IMAD R3, R2, 0x8, R3 ;  /* 0x0000000802037824 */ /* 0x000fc600078e0203 */
[C---:B------:R-:W-:Y:S01]  /*06e0*/  LEA R4, R16.reuse, UR4, 0x4 ;  /* 0x0000000410047c11 */ /* 0x040fe2000f8e20ff */
[----:B------:R-:W-:-:S05]  /*06f0*/  VIADD R16, R16, 0x8 ;  /* 0x0000000810107836 */ /* 0x000fca0000000000 */
[----:B------:R-:W2:Y:S02]  /*0700*/  LDS.128 R4, [R4] ;  /* 0x0000000004047984 */ /* 0x000ea40000000c00 */
[-C--:B--2---:R-:W-:Y:S02]  /*0710*/  DFMA R14, R6, R8.reuse, R14 ;  /* 0x00000008060e722b */ /* 0x084fe4000000000e */
[----:B------:R-:W-:-:S06]  /*0720*/  DFMA R12, R4, R8, R12 ;  /* 0x00000008040c722b */ /* 0x000fcc000000000c */
[-C--:B------:R-:W-:Y:S02]  /*0730*/  DFMA R14, R4, R10.reuse, R14 ;  /* 0x0000000a040e722b */ /* 0x080fe4000000000e */
[----:B------:R-:W-:-:S07]  /*0740*/  DFMA R12, R6, -R10, R12 ;  /* 0x8000000a060c722b */ /* 0x000fce000000000c */
[----:B------:R0:W-:Y:S04]  /*0750*/  STG.E.128 desc[UR6][R18.64], R12 ;  /* 0x0000000c12007986 */ /* 0x0001e8000c101d06 */
.L_x_5:
[----:B------:R-:W-:-:S13]  /*0760*/  ISETP.GE.AND P0, PT, R17, UR9, PT ;  /* 0x0000000911007c0c */ /* 0x000fda000bf06270 */
[----:B------:R-:W-:Y:S05]  /*0770*/  @P0 BREAK.RELIABLE B1 ;  /* 0x0000000000010942 */ /* 0x000fea0003800100 */
[----:B------:R-:W-:Y:S05]  /*0780*/  @P0 BRA `(.L_x_6) ;  /* 0x0000000000440947 */ /* 0x000fea0003800000 */
[----:B------:R-:W-:Y:S05]  /*0790*/  BSYNC.RELIABLE B1 ;  /* 0x0000000000017941 */ /* 0x000fea0003800100 */
.L_x_4:
[----:B0-----:R-:W0:Y:S01]  /*07a0*/  LDC.64 R18, c[0x0][0x390] ;  /* 0x0000e400ff127b82 */ /* 0x001e220000000a00 */
        /* <DEDUP_REMOVED lines=8> */
[----:B------:R-:W-:-:S05]  /*0830*/  VIADD R16, R16, 0x8 ;  /* 0x0000000810107836 */ /* 0x000fca0000000000 */
[----:B----4-:R-:W2:Y:S02]  /*0840*/  LDS.128 R4, [R4] ;  /* 0x0000000004047984 */ /* 0x010ea40000000c00 */
[-C--:B--2---:R-:W-:Y:S02]  /*0850*/  DFMA R14, R6, R8.reuse, R14 ;  /* 0x00000008060e722b */ /* 0x084fe4000000000e */
[----:B------:R-:W-:-:S06]  /*0860*/  DFMA R12, R4, R8, R12 ;  /* 0x00000008040c722b */ /* 0x000fcc000000000c */
[-C--:B------:R-:W-:Y:S02]  /*0870*/  DFMA R14, R4, R10.reuse, R14 ;  /* 0x0000000a040e722b */ /* 0x080fe4000000000e */
[----:B------:R-:W-:-:S07]  /*0880*/  DFMA R12, R6, -R10, R12 ;  /* 0x8000000a060c722b */ /* 0x000fce000000000c */
[----:B------:R1:W-:Y:S04]  /*0890*/  STG.E.128 desc[UR6][R18.64], R12 ;  /* 0x0000000c12007986 */ /* 0x0003e8000c101d06 */
.L_x_6:
[----:B------:R-:W-:Y:S05]  /*08a0*/  BSYNC.RECONVERGENT B0 ;  /* 0x0000000000007941 */ /* 0x000fea0003800200 */
.L_x_3:
[----:B------:R-:W-:Y:S05]  /*08b0*/  WARPSYNC.ALL ;  /* 0x0000000000007948 */ /* 0x000fea0003800000 */
[----:B------:R-:W-:-:S13]  /*08c0*/  ISETP.GE.AND P0, PT, R17, UR9, PT ;  /* 0x0000000911007c0c */ /* 0x000fda000bf06270 */
[----:B------:R-:W-:Y:S05]  /*08d0*/  @P0 EXIT ;  /* 0x000000000000094d */ /* 0x000fea0003800000 */
[----:B--2--5:R-:W2:Y:S01]  /*08e0*/  LDC.64 R4, c[0x0][0x390] ;  /* 0x0000e400ff047b82 */ /* 0x024ea20000000a00 */
[----:B------:R-:W-:Y:S01]  /*08f0*/  UIADD3 UR4, UPT, UPT, UR5, 0x220, URZ ;  /* 0x0000022005047890 */ /* 0x000fe2000fffe0ff */
[----:B------:R-:W-:Y:S01]  /*0900*/  LDS.128 R8, [R0] ;  /* 0x0000000000087984 */ /* 0x000fe20000000c00 */
[----:B--2---:R-:W-:-:S05]  /*0910*/  IMAD.WIDE R2, R3, 0x10, R4 ;  /* 0x0000001003027825 */ /* 0x004fca00078e0204 */
[----:B----4-:R-:W2:Y:S01]  /*0920*/  LDG.E.128 R4, desc[UR6][R2.64] ;  /* 0x0000000602047981 */ /* 0x010ea2000c1e1d00 */
[----:B------:R-:W-:-:S06]  /*0930*/  ULEA UR4, UR8, UR4, 0x18 ;  /* 0x0000000408047291 */ /* 0x000fcc000f8ec0ff */
[----:B01----:R-:W-:-:S06]  /*0940*/  LEA R12, R16, UR4, 0x4 ;  /* 0x00000004100c7c11 */ /* 0x003fcc000f8e20ff */
[----:B------:R-:W2:Y:S02]  /*0950*/  LDS.128 R12, [R12] ;  /* 0x000000000c0c7984 */ /* 0x000ea40000000c00 */
[C---:B--2---:R-:W-:Y:S02]  /*0960*/  DFMA R6, R8.reuse, R14, R6 ;  /* 0x0000000e0806722b */ /* 0x044fe40000000006 */
[----:B------:R-:W-:-:S06]  /*0970*/  DFMA R4, R8, R12, R4 ;  /* 0x0000000c0804722b */ /* 0x000fcc0000000004 */
[C---:B------:R-:W-:Y:S02]  /*0980*/  DFMA R6, R10.reuse, R12, R6 ;  /* 0x0000000c0a06722b */ /* 0x040fe40000000006 */
[----:B------:R-:W-:-:S07]  /*0990*/  DFMA R4, -R10, R14, R4 ;  /* 0x0000000e0a04722b */ /* 0x000fce0000000104 */
[----:B------:R-:W-:Y:S01]  /*09a0*/  STG.E.128 desc[UR6][R2.64], R4 ;  /* 0x0000000402007986 */ /* 0x000fe2000c101d06 */
[----:B------:R-:W-:Y:S05]  /*09b0*/  EXIT ;  /* 0x000000000000794d */ /* 0x000fea0003800000 */
.L_x_7:
[----:B------:R-:W-:-:S00]  /*09c0*/  BRA `(.L_x_7) ;  /* 0xfffffffc00fc7947 */ /* 0x000fc0000383ffff */
[----:B------:R-:W-:-:S00]  /*09d0*/  NOP ;  /* 0x0000000000007918 */ /* 0x000fc00000000000 */
        /* <DEDUP_REMOVED lines=10> */
.L_x_24:


//--------------------- .text._Z10ger_kernelI7double2S0_Li256ELi5ELb0EEv15cublasGerParamsIT_T0_E --------------------------
	.section	.text._Z10ger_kernelI7double2S0_Li256ELi5ELb0EEv15cublasGerParamsIT_T0_E,"ax",@progbits
	.align	128
.text._Z10ger_kernelI7double2S0_Li256ELi5ELb0EEv15cublasGerParamsIT_T0_E:
        .type           _Z10ger_kernelI7double2S0_Li256ELi5ELb0EEv15cublasGerParamsIT_T0_E,@function
        .size           _Z10ger_kernelI7double2S0_Li256ELi5ELb0EEv15cublasGerParamsIT_T0_E,(.L_x_25 - _Z10ger_kernelI7double2S0_Li256ELi5ELb0EEv15cublasGerParamsIT_T0_E)
        .other          _Z10ger_kernelI7double2S0_Li256ELi5ELb0EEv15cublasGerParamsIT_T0_E,@"STO_CUDA_ENTRY STV_DEFAULT"
_Z10ger_kernelI7double2S0_Li256ELi5ELb0EEv15cublasGerParamsIT_T0_E:
        /* <DEDUP_REMOVED lines=18> */
[----:B----45:R-:W0:Y:S01]  /*0120*/  LDC R7, c[0x0][0x3bc] ;  /* 0x0000ef00ff077b82 */ /* 0x030e220000000800 */
[----:B------:R-:W-:-:S04]  /*0130*/  VIADD R2, R2, 0xffffffe0 ;  /* 0xffffffe002027836 */ /* 0x000fc80000000000 */
[----:B------:R-:W-:-:S05]  /*0140*/  IMAD R6, R3, 0x20, R2 ;  /* 0x0000002003067824 */ /* 0x000fca00078e0202 */
[----:B0-----:R-:W-:-:S13]  /*0150*/  ISETP.GE.AND P0, PT, R6, R7, PT ;  /* 0x000000070600720c */ /* 0x001fda0003f06270 */
[----:B------:R-:W-:Y:S05]  /*0160*/  @P0 BRA `(.L_x_10) ;  /* 0x0000000000a40947 */ /* 0x000fea0003800000 */
[----:B------:R-:W0:Y:S01]  /*0170*/  LDC R8, c[0x0][0x3c4] ;  /* 0x0000f100ff087b82 */ /* 0x000e220000000800 */
[----:B------:R-:W-:-:S07]  /*0180*/  IADD3 R7, PT, PT, -R7, 0x1, RZ ;  /* 0x0000000107077810 */ /* 0x000fce0007ffe1ff */
[----:B-1----:R-:W1:Y:S01]  /*0190*/  LDC.64 R4, c[0x0][0x388] ;  /* 0x0000e200ff047b82 */ /* 0x002e620000000a00 */
[----:B0-----:R-:W-:Y:S01]  /*01a0*/  IMAD R7, R7, R8, RZ ;  /* 0x0000000807077224 */ /* 0x001fe200078e02ff */
[----:B------:R-:W-:-:S04]  /*01b0*/  ISETP.GT.AND P0, PT, R8, -0x1, PT ;  /* 0xffffffff0800780c */ /* 0x000fc80003f04270 */
[----:B------:R-:W-:-:S05]  /*01c0*/  SEL R7, R7, RZ, !P0 ;  /* 0x000000ff07077207 */ /* 0x000fca0004000000 */
[----:B------:R-:W-:-:S04]  /*01d0*/  IMAD R7, R6, R8, R7 ;  /* 0x0000000806077224 */ /* 0x000fc800078e0207 */
[----:B-1----:R-:W-:-:S06]  /*01e0*/  IMAD.WIDE R4, R7, 0x10, R4 ;  /* 0x0000001007047825 */ /* 0x002fcc00078e0204 */
[----:B------:R-:W2:Y:S01]  /*01f0*/  LDG.E.128 R4, desc[UR6][R4.64] ;  /* 0x0000000604047981 */ /* 0x000ea2000c1e1d00 */
[----:B------:R-:W0:Y:S01]  /*0200*/  S2UR UR5, SR_CgaCtaId ;  /* 0x00000000000579c3 */ /* 0x000e220000008800 */
[----:B------:R-:W-:Y:S02]  /*0210*/  UMOV UR4, 0x400 ;  /* 0x0000040000047882 */ /* 0x000fe40000000000 */
[----:B------:R-:W-:-:S04]  /*0220*/  UIADD3 UR4, UPT, UPT, UR4, 0x220, URZ ;  /* 0x0000022004047890 */ /* 0x000fc8000fffe0ff */
[----:B0-----:R-:W-:-:S06]  /*0230*/  ULEA UR4, UR5, UR4, 0x18 ;  /* 0x0000000405047291 */ /* 0x001fcc000f8ec0ff */
[----:B------:R-:W-:-:S05]  /*0240*/  LEA R9, R2, UR4, 0x4 ;  /* 0x0000000402097c11 */ /* 0x000fca000f8e20ff */
[----:B--2---:R0:W-:Y:S01]  /*0250*/  STS.128 [R9], R4 ;  /* 0x0000000409007388 */ /* 0x0041e20000000c00 */
[----:B------:R-:W-:Y:S05]  /*0260*/  BRA `(.L_x_10) ;  /* 0x0000000000647947 */ /* 0x000fea0003800000 */
.L_x_9:
        /* <DEDUP_REMOVED lines=25> */
.L_x_10:
[----:B------:R-:W-:Y:S05]  /*0400*/  BSYNC.RECONVERGENT B0 ;  /* 0x0000000000007941 */ /* 0x000fea0003800200 */
.L_x_8:
        /* <DEDUP_REMOVED lines=52> */
.L_x_13:
[----:B------:R-:W-:-:S13]  /*0750*/  ISETP.GE.AND P0, PT, R17, UR9, PT ;  /* 0x0000000911007c0c */ /* 0x000fda000bf06270 */
[----:B------:R-:W-:Y:S05]  /*0760*/  @P0 BREAK.RELIABLE B1 ;  /* 0x0000000000010942 */ /* 0x000fea0003800100 */
[----:B------:R-:W-:Y:S05]  /*0770*/  @P0 BRA `(.L_x_14) ;  /* 0x0000000000440947 */ /* 0x000fea0003800000 */
[----:B------:R-:W-:Y:S05]  /*0780*/  BSYNC.RELIABLE B1 ;  /* 0x0000000000017941 */ /* 0x000fea0003800100 */
.L_x_12:
        /* <DEDUP_REMOVED lines=16> */
.L_x_14:
[----:B------:R-:W-:Y:S05]  /*0890*/  BSYNC.RECONVERGENT B0 ;  /* 0x0000000000007941 */ /* 0x000fea0003800200 */
.L_x_11:
        /* <DEDUP_REMOVED lines=17> */
.L_x_15:
        /* <DEDUP_REMOVED lines=13> */
.L_x_25:


//--------------------- .text._Z10ger_kernelIddLi256ELi5ELb0EEv15cublasGerParamsIT_T0_E --------------------------
	.section	.text._Z10ger_kernelIddLi256ELi5ELb0EEv15cublasGerParamsIT_T0_E,"ax",@progbits
	.align	128
.text._Z10ger_kernelIddLi256ELi5ELb0EEv15cublasGerParamsIT_T0_E:
        .type           _Z10ger_kernelIddLi256ELi5ELb0EEv15cublasGerParamsIT_T0_E,@function
        .size           _Z10ger_kernelIddLi256ELi5ELb0EEv15cublasGerParamsIT_T0_E,(.L_x_26 - _Z10ger_kernelIddLi256ELi5ELb0EEv15cublasGerParamsIT_T0_E)
        .other          _Z10ger_kernelIddLi256ELi5ELb0EEv15cublasGerParamsIT_T0_E,@"STO_CUDA_ENTRY STV_DEFAULT"
_Z10ger_kernelIddLi256ELi5ELb0EEv15cublasGerParamsIT_T0_E:
[----:B------:R-:W-:Y:S01]  /*0000*/  LDC R1, c[0x0][0x37c] ;  /* 0x0000df00ff017b82 */ /* 0x000fe20000000800 */
[----:B------:R-:W0:Y:S01]  /*0010*/  LDCU UR4, c[0x0][0x3a8] ;  /* 0x00007500ff0477ac */ /* 0x000e220008000800 */
[----:B------:R-:W1:Y:S01]  /*0020*/  LDCU.64 UR6, c[0x0][0x358] ;  /* 0x00006b00ff0677ac */ /* 0x000e620008000a00 */
[----:B0-----:R-:W-:-:S13]  /*0030*/  ISETP.NE.AND P0, PT, RZ, UR4, PT ;  /* 0x00000004ff007c0c */ /* 0x001fda000bf05270 */
[----:B------:R-:W1:Y:S02]  /*0040*/  @P0 LDC.64 R8, c[0x0][0x398] ;  /* 0x0000e600ff080b82 */ /* 0x000e640000000a00 */
[----:B-1----:R0:W5:Y:S01]  /*0050*/  @P0 LDG.E.64 R6, desc[UR6][R8.64] ;  /* 0x0000000608060981 */ /* 0x002162000c1e1b00 */
[----:B------:R-:W-:Y:S01]  /*0060*/  BSSY.RECONVERGENT B0, `(.L_x_16) ;  /* 0x0000033000007945 */ /* 0x000fe20003800200 */
[----:B------:R-:W1:Y:S01]  /*0070*/  S2R R12, SR_TID.X ;  /* 0x00000000000c7919 */ /* 0x000e620000002100 */
[----:B------:R-:W2:Y:S01]  /*0080*/  S2R R5, SR_CTAID.Y ;  /* 0x0000000000057919 */ /* 0x000ea20000002600 */
[----:B------:R-:W3:Y:S01]  /*0090*/  S2R R3, SR_CTAID.X ;  /* 0x0000000000037919 */ /* 0x000ee20000002500 */
[C---:B-1----:R-:W-:Y:S02]  /*00a0*/  LOP3.LUT R2, R12.reuse, 0x1f, RZ, 0xc0, !PT ;  /* 0x0000001f0c027812 */ /* 0x042fe400078ec0ff */
[----:B------:R-:W-:Y:S01]  /*00b0*/  SHF.R.S32.HI R0, RZ, 0x5, R12 ;  /* 0x00000005ff007819 */ /* 0x000fe2000001140c */
[----:B------:R-:W1:Y:S01]  /*00c0*/  @!P0 LDC.64 R6, c[0x0][0x3a0] ;  /* 0x0000e800ff068b82 */ /* 0x000e620000000a00 */
[----:B------:R-:W-:-:S13]  /*00d0*/  ISETP.GE.AND P0, PT, R12, 0x20, PT ;  /* 0x000000200c00780c */ /* 0x000fda0003f06270 */
[----:B0-23--:R-:W-:Y:S05]  /*00e0*/  @!P0 BRA `(.L_x_17) ;  /* 0x00000000005c8947 */ /* 0x00dfea0003800000 */
[----:B------:R-:W-:-:S13]  /*00f0*/  ISETP.GT.AND P0, PT, R12, 0x3f, PT ;  /* 0x0000003f0c00780c */ /* 0x000fda0003f04270 */
[----:B------:R-:W-:Y:S05]  /*0100*/  @P0 BRA `(.L_x_18) ;  /* 0x0000000000a00947 */ /* 0x000fea0003800000 */
[----:B------:R-:W0:Y:S01]  /*0110*/  LDC R9, c[0x0][0x3b4] ;  /* 0x0000ed00ff097b82 */ /* 0x000e220000000800 */
[----:B------:R-:W-:-:S04]  /*0120*/  VIADD R4, R12, 0xffffffe0 ;  /* 0xffffffe00c047836 */ /* 0x000fc80000000000 */
[----:B------:R-:W-:-:S05]  /*0130*/  IMAD R8, R5, 0x20, R4 ;  /* 0x0000002005087824 */ /* 0x000fca00078e0204 */
[----:B0-----:R-:W-:-:S13]  /*0140*/  ISETP.GE.AND P0, PT, R8, R9, PT ;  /* 0x000000090800720c */ /* 0x001fda0003f06270 */
[----:B------:R-:W-:Y:S05]  /*0150*/  @P0 BRA `(.L_x_18) ;  /* 0x00000000008c0947 */ /* 0x000fea0003800000 */
[----:B------:R-:W0:Y:S01]  /*0160*/  LDC R10, c[0x0][0x3bc] ;  /* 0x0000ef00ff0a7b82 */ /* 0x000e220000000800 */
[----:B------:R-:W-:-:S07]  /*0170*/  IADD3 R9, PT, PT, -R9, 0x1, RZ ;  /* 0x0000000109097810 */ /* 0x000fce0007ffe1ff */
[----:B-1---5:R-:W1:Y:S01]  /*0180*/  LDC.64 R6, c[0x0][0x388] ;  /* 0x0000e200ff067b82 */ /* 0x022e620000000a00 */
[----:B0-----:R-:W-:Y:S01]  /*0190*/  IMAD R9, R9, R10, RZ ;  /* 0x0000000a09097224 */ /* 0x001fe200078e02ff */
[----:B------:R-:W-:-:S04]  /*01a0*/  ISETP.GT.AND P0, PT, R10, -0x1, PT ;  /* 0xffffffff0a00780c */ /* 0x000fc80003f04270 */
[----:B------:R-:W-:-:S05]  /*01b0*/  SEL R9, R9, RZ, !P0 ;  /* 0x000000ff09097207 */ /* 0x000fca0004000000 */
[----:B------:R-:W-:-:S04]  /*01c0*/  IMAD R9, R8, R10, R9 ;  /* 0x0000000a08097224 */ /* 0x000fc800078e0209 */
[----:B-1----:R-:W-:-:S06]  /*01d0*/  IMAD.WIDE R6, R9, 0x8, R6 ;  /* 0x0000000809067825 */ /* 0x002fcc00078e0206 */
[----:B------:R-:W2:Y:S01]  /*01e0*/  LDG.E.64 R6, desc[UR6][R6.64] ;  /* 0x0000000606067981 */ /* 0x000ea2000c1e1b00 */
[----:B------:R-:W0:Y:S01]  /*01f0*/  S2UR UR5, SR_CgaCtaId ;  /* 0x00000000000579c3 */ /* 0x000e220000008800 */
[----:B------:R-:W-:Y:S02]  /*0200*/  UMOV UR4, 0x400 ;  /* 0x0000040000047882 */ /* 0x000fe40000000000 */
[----:B------:R-:W-:-:S04]  /*0210*/  UIADD3 UR4, UPT, UPT, UR4, 0x110, URZ ;  /* 0x0000011004047890 */ /* 0x000fc8000fffe0ff */
[----:B0-----:R-:W-:-:S06]  /*0220*/  ULEA UR4, UR5, UR4, 0x18 ;  /* 0x0000000405047291 */ /* 0x001fcc000f8ec0ff */
[----:B------:R-:W-:-:S05]  /*0230*/  LEA R9, R4, UR4, 0x3 ;  /* 0x0000000404097c11 */ /* 0x000fca000f8e18ff */
[----:B--2---:R0:W-:Y:S01]  /*0240*/  STS.64 [R9], R6 ;  /* 0x0000000609007388 */ /* 0x0041e20000000a00 */
[----:B------:R-:W-:Y:S05]  /*0250*/  BRA `(.L_x_18) ;  /* 0x00000000004c7947 */ /* 0x000fea0003800000 */
.L_x_17:
[----:B------:R-:W0:Y:S01]  /*0260*/  LDC R11, c[0x0][0x3b0] ;  /* 0x0000ec00ff0b7b82 */ /* 0x000e220000000800 */
[----:B------:R-:W-:-:S05]  /*0270*/  IMAD R4, R3, 0x20, R12 ;  /* 0x0000002003047824 */ /* 0x000fca00078e020c */
[----:B0-----:R-:W-:-:S13]  /*0280*/  ISETP.GE.AND P0, PT, R4, R11, PT ;  /* 0x0000000b0400720c */ /* 0x001fda0003f06270 */
[----:B------:R-:W-:Y:S05]  /*0290*/  @P0 BRA `(.L_x_18) ;  /* 0x00000000003c0947 */ /* 0x000fea0003800000 */
[----:B------:R-:W0:Y:S01]  /*02a0*/  LDC R13, c[0x0][0x3b8] ;  /* 0x0000ee00ff0d7b82 */ /* 0x000e220000000800 */
[----:B------:R-:W-:-:S07]  /*02b0*/  IADD3 R10, PT, PT, -R11, 0x1, RZ ;  /* 0x000000010b0a7810 */ /* 0x000fce0007ffe1ff */
[----:B------:R-:W2:Y:S01]  /*02c0*/  LDC.64 R8, c[0x0][0x380] ;  /* 0x0000e000ff087b82 */ /* 0x000ea20000000a00 */
[----:B0-----:R-:W-:Y:S01]  /*02d0*/  IMAD R10, R10, R13, RZ ;  /* 0x0000000d0a0a7224 */ /* 0x001fe200078e02ff */
[----:B------:R-:W-:-:S04]  /*02e0*/  ISETP.GT.AND P0, PT, R13, -0x1, PT ;  /* 0xffffffff0d00780c */ /* 0x000fc80003f04270 */
[----:B------:R-:W-:-:S05]  /*02f0*/  SEL R11, R10, RZ, !P0 ;  /* 0x000000ff0a0b7207 */ /* 0x000fca0004000000 */
[----:B------:R-:W-:-:S04]  /*0300*/  IMAD R11, R4, R13, R11 ;  /* 0x0000000d040b7224 */ /* 0x000fc800078e020b */
[----:B--2---:R-:W-:-:S06]  /*0310*/  IMAD.WIDE R8, R11, 0x8, R8 ;  /* 0x000000080b087825 */ /* 0x004fcc00078e0208 */
[----:B------:R-:W1:Y:S01]  /*0320*/  LDG.E.64 R8, desc[UR6][R8.64] ;  /* 0x0000000608087981 */ /* 0x000e62000c1e1b00 */
[----:B------:R-:W0:Y:S01]  /*0330*/  S2UR UR5, SR_CgaCtaId ;  /* 0x00000000000579c3 */ /* 0x000e220000008800 */
[----:B------:R-:W-:Y:S02]  /*0340*/  UMOV UR4, 0x400 ;  /* 0x0000040000047882 */ /* 0x000fe40000000000 */
[----:B0-----:R-:W-:-:S06]  /*0350*/  ULEA UR4, UR5, UR4, 0x18 ;  /* 0x0000000405047291 */ /* 0x001fcc000f8ec0ff */
[----:B------:R-:W-:Y:S01]  /*0360*/  LEA R11, R12, UR4, 0x3 ;  /* 0x000000040c0b7c11 */ /* 0x000fe2000f8e18ff */
[----:B-1---5:R-:W-:-:S07]  /*0370*/  DMUL R6, R8, R6 ;  /* 0x0000000608067228 */ /* 0x022fce0000000000 */
[----:B------:R2:W-:Y:S04]  /*0380*/  STS.64 [R11], R6 ;  /* 0x000000060b007388 */ /* 0x0005e80000000a00 */
.L_x_18:
[----:B------:R-:W-:Y:S05]  /*0390*/  BSYNC.RECONVERGENT B0 ;  /* 0x0000000000007941 */ /* 0x000fea0003800200 */
.L_x_16:
[----:B------:R-:W3:Y:S01]  /*03a0*/  LDCU UR4, c[0x0][0x3b0] ;  /* 0x00007600ff0477ac */ /* 0x000ee20008000800 */
[----:B------:R-:W-:Y:S01]  /*03b0*/  IMAD R4, R3, 0x20, R2 ;  /* 0x0000002003047824 */ /* 0x000fe200078e0202 */
[----:B------:R-:W-:Y:S04]  /*03c0*/  BAR.SYNC.DEFER_BLOCKING 0x0 ;  /* 0x0000000000007b1d */ /* 0x000fe80000010000 */
[----:B---3--:R-:W-:-:S13]  /*03d0*/  ISETP.GE.AND P0, PT, R4, UR4, PT ;  /* 0x0000000404007c0c */ /* 0x008fda000bf06270 */
[----:B------:R-:W-:Y:S05]  /*03e0*/  @P0 EXIT ;  /* 0x000000000000094d */ /* 0x000fea0003800000 */
[----:B------:R-:W3:Y:S01]  /*03f0*/  S2UR UR8, SR_CgaCtaId ;  /* 0x00000000000879c3 */ /* 0x000ee20000008800 */
[----:B------:R-:W4:Y:S01]  /*0400*/  LDCU UR9, c[0x0][0x3b4] ;  /* 0x00007680ff0977ac */ /* 0x000f220008000800 */
[----:B012--5:R-:W-:Y:S01]  /*0410*/  IMAD R6, R5, 0x20, R0 ;  /* 0x0000002005067824 */ /* 0x027fe200078e0200 */
[----:B------:R-:W-:Y:S04]  /*0420*/  BSSY.RECONVERGENT B0, `(.L_x_19) ;  /* 0x0000037000007945 */ /* 0x000fe80003800200 */
[----:B------:R-:W-:Y:S01]  /*0430*/  BSSY.RELIABLE B1, `(.L_x_20) ;  /* 0x0000028000017945 */ /* 0x000fe20003800100 */
[----:B------:R-:W-:Y:S01]  /*0440*/  UMOV UR5, 0x400 ;  /* 0x0000040000057882 */ /* 0x000fe20000000000 */
[----:B------:R-:W0:Y:S01]  /*0450*/  LDC R3, c[0x0][0x3c0] ;  /* 0x0000f000ff037b82 */ /* 0x000e220000000800 */
[----:B----4-:R-:W-:Y:S01]  /*0460*/  ISETP.GE.AND P0, PT, R6, UR9, PT ;  /* 0x0000000906007c0c */ /* 0x010fe2000bf06270 */
[----:B---3--:R-:W-:-:S06]  /*0470*/  ULEA UR4, UR8, UR5, 0x18 ;  /* 0x0000000508047291 */ /* 0x008fcc000f8ec0ff */
[----:B------:R-:W-:Y:S01]  /*0480*/  LEA R2, R2, UR4, 0x3 ;  /* 0x0000000402027c11 */ /* 0x000fe2000f8e18ff */
[----:B0-----:R-:W-:-:S05]  /*0490*/  IMAD R4, R6, R3, R4 ;  /* 0x0000000306047224 */ /* 0x001fca00078e0204 */
[----:B------:R-:W-:Y:S05]  /*04a0*/  @P0 BRA `(.L_x_21) ;  /* 0x0000000000740947 */ /* 0x000fea0003800000 */
[----:B------:R-:W0:Y:S01]  /*04b0*/  LDC.64 R12, c[0x0][0x390] ;  /* 0x0000e400ff0c7b82 */ /* 0x000e220000000a00 */
[----:B------:R-:W-:Y:S01]  /*04c0*/  UIADD3 UR4, UPT, UPT, UR5, 0x110, URZ ;  /* 0x0000011005047890 */ /* 0x000fe2000fffe0ff */
[----:B------:R-:W-:Y:S01]  /*04d0*/  LDS.64 R8, [R2] ;  /* 0x0000000002087984 */ /* 0x000fe20000000a00 */
[----:B0-----:R-:W-:-:S05]  /*04e0*/  IMAD.WIDE R12, R4, 0x8, R12 ;  /* 0x00000008040c7825 */ /* 0x001fca00078e020c */
[----:B------:R-:W2:Y:S01]  /*04f0*/  LDG.E.64 R14, desc[UR6][R12.64] ;  /* 0x000000060c0e7981 */ /* 0x000ea2000c1e1b00 */
[----:B------:R-:W-:Y:S01]  /*0500*/  ULEA UR4, UR8, UR4, 0x18 ;  /* 0x0000000408047291 */ /* 0x000fe2000f8ec0ff */
[----:B------:R-:W-:Y:S02]  /*0510*/  VIADD R6, R6, 0x8 ;  /* 0x0000000806067836 */ /* 0x000fe40000000000 */
[----:B------:R-:W-:-:S03]  /*0520*/  IMAD R4, R3, 0x8, R4 ;  /* 0x0000000803047824 */ /* 0x000fc600078e0204 */
[C---:B------:R-:W-:Y:S01]  /*0530*/  LEA R10, R0.reuse, UR4, 0x3 ;  /* 0x00000004000a7c11 */ /* 0x040fe2000f8e18ff */
[----:B------:R-:W-:Y:S01]  /*0540*/  VIADD R0, R0, 0x8 ;  /* 0x0000000800007836 */ /* 0x000fe20000000000 */
[----:B------:R-:W-:-:S04]  /*0550*/  ISETP.GE.AND P0, PT, R6, UR9, PT ;  /* 0x0000000906007c0c */ /* 0x000fc8000bf06270 */
[----:B------:R-:W2:Y:S09]  /*0560*/  LDS.64 R10, [R10] ;  /* 0x000000000a0a7984 */ /* 0x000eb20000000a00 */
[----:B------:R-:W-:Y:S05]  /*0570*/  @P0 BREAK.RELIABLE B1 ;  /* 0x0000000000010942 */ /* 0x000fea0003800100 */
[----:B--2---:R-:W-:-:S07]  /*0580*/  DFMA R8, R8, R10, R14 ;  /* 0x0000000a0808722b */ /* 0x004fce000000000e */
[----:B------:R0:W-:Y:S01]  /*0590*/  STG.E.64 desc[UR6][R12.64], R8 ;  /* 0x000000080c007986 */ /* 0x0001e2000c101b06 */
[----:B------:R-:W-:Y:S05]  /*05a0*/  @P0 BRA `(.L_x_22) ;  /* 0x0000000000780947 */ /* 0x000fea0003800000 */
[----:B0-----:R-:W0:Y:S01]  /*05b0*/  LDC.64 R8, c[0x0][0x390] ;  /* 0x0000e400ff087b82 */ /* 0x001e220000000a00 */
        /* <DEDUP_REMOVED lines=8> */
[----:B------:R-:W-:-:S05]  /*0640*/  VIADD R0, R0, 0x8 ;  /* 0x0000000800007836 */ /* 0x000fca0000000000 */
[----:B------:R-:W2:Y:S02]  /*0650*/  LDS.64 R12, [R12] ;  /* 0x000000000c0c7984 */ /* 0x000ea40000000a00 */
[----:B--2---:R-:W-:-:S07]  /*0660*/  DFMA R8, R10, R12, R8 ;  /* 0x0000000c0a08722b */ /* 0x004fce0000000008 */
[----:B------:R0:W-:Y:S04]  /*0670*/  STG.E.64 desc[UR6][R14.64], R8 ;  /* 0x000000080e007986 */ /* 0x0001e8000c101b06 */
.L_x_21:
[----:B------:R-:W-:-:S13]  /*0680*/  ISETP.GE.AND P0, PT, R6, UR9, PT ;  /* 0x0000000906007c0c */ /* 0x000fda000bf06270 */
[----:B------:R-:W-:Y:S05]  /*0690*/  @P0 BREAK.RELIABLE B1 ;  /* 0x0000000000010942 */ /* 0x000fea0003800100 */
[----:B------:R-:W-:Y:S05]  /*06a0*/  @P0 BRA `(.L_x_22) ;  /* 0x0000000000380947 */ /* 0x000fea0003800000 */
[----:B------:R-:W-:Y:S05]  /*06b0*/  BSYNC.RELIABLE B1 ;  /* 0x0000000000017941 */ /* 0x000fea0003800100 */
.L_x_20:
        /* <DEDUP_REMOVED lines=13> */
.L_x_22:
[----:B------:R-:W-:Y:S05]  /*0790*/  BSYNC.RECONVERGENT B0 ;  /* 0x0000000000007941 */ /* 0x000fea0003800200 */
.L_x_19:
[----:B------:R-:W-:Y:S05]  /*07a0*/  WARPSYNC.ALL ;  /* 0x0000000000007948 */ /* 0x000fea0003800000 */
[----:B------:R-:W-:-:S13]  /*07b0*/  ISETP.GE.AND P0, PT, R6, UR9, PT ;  /* 0x0000000906007c0c */ /* 0x000fda000bf06270 */
[----:B------:R-:W-:Y:S05]  /*07c0*/  @P0 EXIT ;  /* 0x000000000000094d */ /* 0x000fea0003800000 */
[----:B------:R-:W2:Y:S01]  /*07d0*/  LDC.64 R6, c[0x0][0x390] ;  /* 0x0000e400ff067b82 */ /* 0x000ea20000000a00 */
[----:B------:R-:W-:Y:S01]  /*07e0*/  UIADD3 UR4, UPT, UPT, UR5, 0x110, URZ ;  /* 0x0000011005047890 */ /* 0x000fe2000fffe0ff */
[----:B------:R-:W-:Y:S01]  /*07f0*/  LDS.64 R2, [R2] ;  /* 0x0000000002027984 */ /* 0x000fe20000000a00 */
[----:B--2---:R-:W-:-:S05]  /*0800*/  IMAD.WIDE R6, R4, 0x8, R6 ;  /* 0x0000000804067825 */ /* 0x004fca00078e0206 */
[----:B01----:R-:W2:Y:S01]  /*0810*/  LDG.E.64 R8, desc[UR6][R6.64] ;  /* 0x0000000606087981 */ /* 0x003ea2000c1e1b00 */
[----:B------:R-:W-:-:S06]  /*0820*/  ULEA UR4, UR8, UR4, 0x18 ;  /* 0x0000000408047291 */ /* 0x000fcc000f8ec0ff */
[----:B------:R-:W-:-:S05]  /*0830*/  LEA R0, R0, UR4, 0x3 ;  /* 0x0000000400007c11 */ /* 0x000fca000f8e18ff */
[----:B------:R-:W2:Y:S02]  /*0840*/  LDS.64 R4, [R0] ;  /* 0x0000000000047984 */ /* 0x000ea40000000a00 */
[----:B--2---:R-:W-:-:S07]  /*0850*/  DFMA R4, R2, R4, R8 ;  /* 0x000000040204722b */ /* 0x004fce0000000008 */
[----:B------:R-:W-:Y:S01]  /*0860*/  STG.E.64 desc[UR6][R6.64], R4 ;  /* 0x0000000406007986 */ /* 0x000fe2000c101b06 */
[----:B------:R-:W-:Y:S05]  /*0870*/  EXIT ;  /* 0x000000000000794d */ /* 0x000fea0003800000 */
.L_x_23:
        /* <DEDUP_REMOVED lines=16> */
.L_x_26:


//--------------------- .nv.shared._Z10ger_kernelI7double2S0_Li256ELi5ELb1EEv15cublasGerParamsIT_T0_E --------------------------
	.section	.nv.shared._Z10ger_kernelI7double2S0_Li256ELi5ELb1EEv15cublasGerParamsIT_T0_E,"aw",@nobits
	.sectionflags	@""
	.align	16
.nv.shared._Z10ger_kernelI7double2S0_Li256ELi5ELb1EEv15cublasGerParamsIT_T0_E:
	.zero		2112


//--------------------- .nv.shared.reserved.0     --------------------------
	.section	.nv.shared.reserved.0,"aw",@nobits
	.weak		__nv_reservedSMEM_offset_0_alias
	.size		__nv_reservedSMEM_offset_0_alias, 0, 64
	.other		__nv_reservedSMEM_offset_0_alias,@"STO_CUDA_RESERVED_SHARED STV_DEFAULT"
__nv_reservedSMEM_offset_0_alias:
	.zero		0
	.zero		64


//--------------------- .nv.shared._Z10ger_kernelI7double2S0_Li256ELi5ELb0EEv15cublasGerParamsIT_T0_E --------------------------
	.section	.nv.shared._Z10ger_kernelI7double2S0_Li256ELi5ELb0EEv15cublasGerParamsIT_T0_E,"aw",@nobits
	.sectionflags	@""
	.align	16
.nv.shared._Z10ger_kernelI7double2S0_Li256ELi5ELb0EEv15cublasGerParamsIT_T0_E:
	.zero		2112


//--------------------- .nv.shared._Z10ger_kernelIddLi256ELi5ELb0EEv15cublasGerParamsIT_T0_E --------------------------
	.section	.nv.shared._Z10ger_kernelIddLi256ELi5ELb0EEv15cublasGerParamsIT_T0_E,"aw",@nobits
	.sectionflags	@""
	.align	8
.nv.shared._Z10ger_kernelIddLi256ELi5ELb0EEv15cublasGerParamsIT_T0_E:
	.zero		1568


//--------------------- .nv.constant0._Z10ger_kernelI7double2S0_Li256ELi5ELb1EEv15cublasGerParamsIT_T0_E --------------------------
	.section	.nv.constant0._Z10ger_kernelI7double2S0_Li256ELi5ELb1EEv15cublasGerParamsIT_T0_E,"a",@progbits
	.sectionflags	@""
	.align	4
.nv.constant0._Z10ger_kernelI7double2S0_Li256ELi5ELb1EEv15cublasGerParamsIT_T0_E:
	.zero		976


//--------------------- .nv.constant0._Z10ger_kernelI7double2S0_Li256ELi5ELb0EEv15cublasGerParamsIT_T0_E --------------------------
	.section	.nv.constant0._Z10ger_kernelI7double2S0_Li256ELi5ELb0EEv15cublasGerParamsIT_T0_E,"a",@progbits
	.sectionflags	@""
	.align	4
.nv.constant0._Z10ger_kernelI7double2S0_Li256ELi5ELb0EEv15cublasGerParamsIT_T0_E:
	.zero		976


//--------------------- .nv.constant0._Z10ger_kernelIddLi256ELi5ELb0EEv15cublasGerParamsIT_T0_E --------------------------
	.section	.nv.constant0._Z10ger_kernelIddLi256ELi5ELb0EEv15cublasGerParamsIT_T0_E,"a",@progbits
	.sectionflags	@""
	.align	4
.nv.constant0._Z10ger_kernelIddLi256ELi5ELb0EEv15cublasGerParamsIT_T0_E:
	.zero		968


//--------------------- SYMBOLS --------------------------

	.type		.nv.reservedSmem.offset0,@object
	.size		.nv.reservedSmem.offset0,0x4
	.type		.nv.reservedSmem.cap,@object
	.size		.nv.reservedSmem.cap,0x4
